//
// Generated by NVIDIA NVVM Compiler
//
// Compiler Build ID: CL-36424714
// Cuda compilation tools, release 13.0, V13.0.88
// Based on NVVM 20.0.0
//

.version 9.0
.target sm_100
.address_size 64

	// .globl	my_kernel_kernel0
// _ZZ17my_kernel_kernel0E18PaddedInput_shared has been demoted
// _ZZ17my_kernel_kernel0E18placeholder_shared has been demoted

.visible .entry my_kernel_kernel0(
	.param .u64 .ptr .align 1 my_kernel_kernel0_param_0,
	.param .u64 .ptr .align 1 my_kernel_kernel0_param_1,
	.param .u64 .ptr .align 1 my_kernel_kernel0_param_2,
	.param .u64 .ptr .align 1 my_kernel_kernel0_param_3
)
{
	.local .align 16 .b8 	__local_depot0[512];
	.reg .b64 	%SP;
	.reg .b64 	%SPL;
	.reg .pred 	%p<5>;
	.reg .b32 	%r<44>;
	.reg .b32 	%f<594>;
	.reg .b64 	%rd<25>;
	// demoted variable
	.shared .align 4 .b8 _ZZ17my_kernel_kernel0E18PaddedInput_shared[1536];
	// demoted variable
	.shared .align 4 .b8 _ZZ17my_kernel_kernel0E18placeholder_shared[3072];
	mov.u64 	%SPL, __local_depot0;
	ld.param.u64 	%rd9, [my_kernel_kernel0_param_1];
	cvta.to.global.u64 	%rd1, %rd9;
	add.u64 	%rd2, %SPL, 0;
	mov.f32 	%f7, 0f00000000;
	st.local.v4.f32 	[%rd2], {%f7, %f7, %f7, %f7};
	st.local.v4.f32 	[%rd2+256], {%f7, %f7, %f7, %f7};
	st.local.v4.f32 	[%rd2+16], {%f7, %f7, %f7, %f7};
	st.local.v4.f32 	[%rd2+272], {%f7, %f7, %f7, %f7};
	st.local.v4.f32 	[%rd2+32], {%f7, %f7, %f7, %f7};
	st.local.v4.f32 	[%rd2+288], {%f7, %f7, %f7, %f7};
	st.local.v4.f32 	[%rd2+48], {%f7, %f7, %f7, %f7};
	st.local.v4.f32 	[%rd2+304], {%f7, %f7, %f7, %f7};
	st.local.v4.f32 	[%rd2+64], {%f7, %f7, %f7, %f7};
	st.local.v4.f32 	[%rd2+320], {%f7, %f7, %f7, %f7};
	st.local.v4.f32 	[%rd2+80], {%f7, %f7, %f7, %f7};
	st.local.v4.f32 	[%rd2+336], {%f7, %f7, %f7, %f7};
	st.local.v4.f32 	[%rd2+96], {%f7, %f7, %f7, %f7};
	st.local.v4.f32 	[%rd2+352], {%f7, %f7, %f7, %f7};
	st.local.v4.f32 	[%rd2+112], {%f7, %f7, %f7, %f7};
	st.local.v4.f32 	[%rd2+368], {%f7, %f7, %f7, %f7};
	st.local.v4.f32 	[%rd2+128], {%f7, %f7, %f7, %f7};
	st.local.v4.f32 	[%rd2+384], {%f7, %f7, %f7, %f7};
	st.local.v4.f32 	[%rd2+144], {%f7, %f7, %f7, %f7};
	st.local.v4.f32 	[%rd2+400], {%f7, %f7, %f7, %f7};
	st.local.v4.f32 	[%rd2+160], {%f7, %f7, %f7, %f7};
	st.local.v4.f32 	[%rd2+416], {%f7, %f7, %f7, %f7};
	st.local.v4.f32 	[%rd2+176], {%f7, %f7, %f7, %f7};
	st.local.v4.f32 	[%rd2+432], {%f7, %f7, %f7, %f7};
	st.local.v4.f32 	[%rd2+192], {%f7, %f7, %f7, %f7};
	st.local.v4.f32 	[%rd2+448], {%f7, %f7, %f7, %f7};
	st.local.v4.f32 	[%rd2+208], {%f7, %f7, %f7, %f7};
	st.local.v4.f32 	[%rd2+464], {%f7, %f7, %f7, %f7};
	st.local.v4.f32 	[%rd2+224], {%f7, %f7, %f7, %f7};
	st.local.v4.f32 	[%rd2+480], {%f7, %f7, %f7, %f7};
	st.local.v4.f32 	[%rd2+240], {%f7, %f7, %f7, %f7};
	st.local.v4.f32 	[%rd2+496], {%f7, %f7, %f7, %f7};
	mov.u32 	%r1, %tid.x;
	mov.u32 	%r12, _ZZ17my_kernel_kernel0E18PaddedInput_shared;
	mad.lo.s32 	%r2, %r1, 12, %r12;
	mov.u32 	%r3, %ctaid.x;
	shr.u32 	%r13, %r3, 2;
	shr.u32 	%r14, %r1, 5;
	mul.lo.s32 	%r15, %r14, 6144;
	mad.lo.s32 	%r16, %r13, 24576, %r15;
	and.b32  	%r4, %r3, 3;
	mad.lo.s32 	%r17, %r4, 1536, %r16;
	shr.u32 	%r18, %r1, 1;
	and.b32  	%r19, %r18, 15;
	and.b32  	%r20, %r1, 1;
	setp.eq.b32 	%p1, %r20, 1;
	selp.b32 	%r21, 3, 0, %p1;
	or.b32  	%r22, %r17, %r21;
	mad.lo.s32 	%r5, %r19, 96, %r22;
	shl.b32 	%r23, %r1, 5;
	mov.u32 	%r24, _ZZ17my_kernel_kernel0E18placeholder_shared;
	add.s32 	%r6, %r24, %r23;
	mov.b32 	%r42, 0;
$L__BB0_1:
	ld.param.u64 	%rd21, [my_kernel_kernel0_param_0];
	setp.gt.u32 	%p2, %r1, 31;
	bar.sync 	0;
	mad.lo.s32 	%r25, %r42, 6, %r5;
	cvta.to.global.u64 	%rd11, %rd21;
	mul.wide.u32 	%rd12, %r25, 4;
	add.s64 	%rd13, %rd11, %rd12;
	ld.global.nc.f32 	%f8, [%rd13];
	ld.global.nc.f32 	%f9, [%rd13+4];
	ld.global.nc.f32 	%f10, [%rd13+8];
	st.shared.f32 	[%r2], %f8;
	st.shared.f32 	[%r2+4], %f9;
	st.shared.f32 	[%r2+8], %f10;
	ld.global.nc.f32 	%f11, [%rd13+49152];
	ld.global.nc.f32 	%f12, [%rd13+49156];
	ld.global.nc.f32 	%f13, [%rd13+49160];
	st.shared.f32 	[%r2+768], %f11;
	st.shared.f32 	[%r2+772], %f12;
	st.shared.f32 	[%r2+776], %f13;
	shl.b32 	%r26, %r1, 3;
	mad.lo.s32 	%r27, %r42, 768, %r26;
	mul.wide.u32 	%rd14, %r27, 4;
	add.s64 	%rd3, %rd1, %rd14;
	ld.global.nc.f32 	%f14, [%rd3];
	st.shared.f32 	[%r6], %f14;
	ld.global.nc.f32 	%f15, [%rd3+4];
	st.shared.f32 	[%r6+4], %f15;
	ld.global.nc.f32 	%f16, [%rd3+8];
	st.shared.f32 	[%r6+8], %f16;
	ld.global.nc.f32 	%f17, [%rd3+12];
	st.shared.f32 	[%r6+12], %f17;
	ld.global.nc.f32 	%f18, [%rd3+16];
	st.shared.f32 	[%r6+16], %f18;
	ld.global.nc.f32 	%f19, [%rd3+20];
	st.shared.f32 	[%r6+20], %f19;
	ld.global.nc.f32 	%f20, [%rd3+24];
	st.shared.f32 	[%r6+24], %f20;
	ld.global.nc.f32 	%f21, [%rd3+28];
	st.shared.f32 	[%r6+28], %f21;
	@%p2 bra 	$L__BB0_3;
	ld.global.nc.f32 	%f22, [%rd3+2048];
	st.shared.f32 	[%r6+2048], %f22;
	ld.global.nc.f32 	%f23, [%rd3+2052];
	st.shared.f32 	[%r6+2052], %f23;
	ld.global.nc.f32 	%f24, [%rd3+2056];
	st.shared.f32 	[%r6+2056], %f24;
	ld.global.nc.f32 	%f25, [%rd3+2060];
	st.shared.f32 	[%r6+2060], %f25;
	ld.global.nc.f32 	%f26, [%rd3+2064];
	st.shared.f32 	[%r6+2064], %f26;
	ld.global.nc.f32 	%f27, [%rd3+2068];
	st.shared.f32 	[%r6+2068], %f27;
	ld.global.nc.f32 	%f28, [%rd3+2072];
	st.shared.f32 	[%r6+2072], %f28;
	ld.global.nc.f32 	%f29, [%rd3+2076];
	st.shared.f32 	[%r6+2076], %f29;
$L__BB0_3:
	bar.sync 	0;
	mad.lo.s32 	%r29, %r1, 12, %r2;
	ld.shared.f32 	%f1, [%r29];
	ld.shared.f32 	%f2, [%r29+4];
	ld.shared.f32 	%f3, [%r29+8];
	ld.shared.f32 	%f4, [%r29+12];
	ld.shared.f32 	%f5, [%r29+16];
	ld.shared.f32 	%f6, [%r29+20];
	mov.b32 	%r43, 1536;
	mov.b64 	%rd24, 256;
$L__BB0_4:
	add.s64 	%rd16, %rd2, %rd24;
	ld.local.v2.f32 	{%f30, %f31}, [%rd16+-256];
	add.s32 	%r31, %r24, %r43;
	ld.shared.f32 	%f32, [%r31+-1536];
	fma.rn.f32 	%f33, %f1, %f32, %f30;
	ld.local.v2.f32 	{%f34, %f35}, [%rd16];
	ld.shared.f32 	%f36, [%r31+-1280];
	fma.rn.f32 	%f37, %f1, %f36, %f34;
	ld.shared.f32 	%f38, [%r31+-1024];
	fma.rn.f32 	%f39, %f2, %f38, %f33;
	ld.shared.f32 	%f40, [%r31+-768];
	fma.rn.f32 	%f41, %f2, %f40, %f37;
	ld.shared.f32 	%f42, [%r31+-512];
	fma.rn.f32 	%f43, %f3, %f42, %f39;
	ld.shared.f32 	%f44, [%r31+-256];
	fma.rn.f32 	%f45, %f3, %f44, %f41;
	ld.shared.f32 	%f46, [%r31];
	fma.rn.f32 	%f47, %f4, %f46, %f43;
	ld.shared.f32 	%f48, [%r31+256];
	fma.rn.f32 	%f49, %f4, %f48, %f45;
	ld.shared.f32 	%f50, [%r31+512];
	fma.rn.f32 	%f51, %f5, %f50, %f47;
	ld.shared.f32 	%f52, [%r31+768];
	fma.rn.f32 	%f53, %f5, %f52, %f49;
	ld.shared.f32 	%f54, [%r31+1024];
	fma.rn.f32 	%f55, %f6, %f54, %f51;
	ld.shared.f32 	%f56, [%r31+1280];
	fma.rn.f32 	%f57, %f6, %f56, %f53;
	ld.shared.f32 	%f58, [%r31+-1532];
	fma.rn.f32 	%f59, %f1, %f58, %f31;
	ld.shared.f32 	%f60, [%r31+-1276];
	fma.rn.f32 	%f61, %f1, %f60, %f35;
	ld.shared.f32 	%f62, [%r31+-1020];
	fma.rn.f32 	%f63, %f2, %f62, %f59;
	ld.shared.f32 	%f64, [%r31+-764];
	fma.rn.f32 	%f65, %f2, %f64, %f61;
	ld.shared.f32 	%f66, [%r31+-508];
	fma.rn.f32 	%f67, %f3, %f66, %f63;
	ld.shared.f32 	%f68, [%r31+-252];
	fma.rn.f32 	%f69, %f3, %f68, %f65;
	ld.shared.f32 	%f70, [%r31+4];
	fma.rn.f32 	%f71, %f4, %f70, %f67;
	ld.shared.f32 	%f72, [%r31+260];
	fma.rn.f32 	%f73, %f4, %f72, %f69;
	ld.shared.f32 	%f74, [%r31+516];
	fma.rn.f32 	%f75, %f5, %f74, %f71;
	ld.shared.f32 	%f76, [%r31+772];
	fma.rn.f32 	%f77, %f5, %f76, %f73;
	ld.shared.f32 	%f78, [%r31+1028];
	fma.rn.f32 	%f79, %f6, %f78, %f75;
	st.local.v2.f32 	[%rd16+-256], {%f55, %f79};
	ld.shared.f32 	%f80, [%r31+1284];
	fma.rn.f32 	%f81, %f6, %f80, %f77;
	st.local.v2.f32 	[%rd16], {%f57, %f81};
	add.s32 	%r43, %r43, 8;
	add.s64 	%rd24, %rd24, 8;
	setp.ne.s32 	%p3, %r43, 1792;
	@%p3 bra 	$L__BB0_4;
	add.s32 	%r42, %r42, 1;
	setp.ne.s32 	%p4, %r42, 16;
	@%p4 bra 	$L__BB0_1;
	ld.param.u64 	%rd23, [my_kernel_kernel0_param_3];
	ld.param.u64 	%rd22, [my_kernel_kernel0_param_2];
	cvta.to.global.u64 	%rd17, %rd23;
	cvta.to.global.u64 	%rd18, %rd22;
	shl.b32 	%r32, %r3, 13;
	and.b32  	%r33, %r32, 2147450880;
	shl.b32 	%r34, %r1, 9;
	and.b32  	%r35, %r34, 516096;
	add.s32 	%r36, %r33, %r35;
	shl.b32 	%r37, %r4, 11;
	or.b32  	%r38, %r36, %r37;
	shl.b32 	%r39, %r1, 7;
	and.b32  	%r40, %r39, 1920;
	or.b32  	%r41, %r38, %r40;
	ld.local.v4.f32 	{%f82, %f83, %f84, %f85}, [%rd2];
	ld.global.nc.f32 	%f86, [%rd17];
	add.f32 	%f87, %f82, %f86;
	max.f32 	%f88, %f87, 0f00000000;
	mul.wide.u32 	%rd19, %r41, 4;
	add.s64 	%rd20, %rd18, %rd19;
	st.global.f32 	[%rd20], %f88;
	ld.local.v4.f32 	{%f89, %f90, %f91, %f92}, [%rd2+256];
	ld.global.nc.f32 	%f93, [%rd17+256];
	add.f32 	%f94, %f89, %f93;
	max.f32 	%f95, %f94, 0f00000000;
	st.global.f32 	[%rd20+256], %f95;
	ld.global.nc.f32 	%f96, [%rd17+4];
	add.f32 	%f97, %f83, %f96;
	max.f32 	%f98, %f97, 0f00000000;
	st.global.f32 	[%rd20+4], %f98;
	ld.global.nc.f32 	%f99, [%rd17+260];
	add.f32 	%f100, %f90, %f99;
	max.f32 	%f101, %f100, 0f00000000;
	st.global.f32 	[%rd20+260], %f101;
	ld.global.nc.f32 	%f102, [%rd17+8];
	add.f32 	%f103, %f84, %f102;
	max.f32 	%f104, %f103, 0f00000000;
	st.global.f32 	[%rd20+8], %f104;
	ld.global.nc.f32 	%f105, [%rd17+264];
	add.f32 	%f106, %f91, %f105;
	max.f32 	%f107, %f106, 0f00000000;
	st.global.f32 	[%rd20+264], %f107;
	ld.global.nc.f32 	%f108, [%rd17+12];
	add.f32 	%f109, %f85, %f108;
	max.f32 	%f110, %f109, 0f00000000;
	st.global.f32 	[%rd20+12], %f110;
	ld.global.nc.f32 	%f111, [%rd17+268];
	add.f32 	%f112, %f92, %f111;
	max.f32 	%f113, %f112, 0f00000000;
	st.global.f32 	[%rd20+268], %f113;
	ld.local.v4.f32 	{%f114, %f115, %f116, %f117}, [%rd2+16];
	ld.global.nc.f32 	%f118, [%rd17+16];
	add.f32 	%f119, %f114, %f118;
	max.f32 	%f120, %f119, 0f00000000;
	st.global.f32 	[%rd20+16], %f120;
	ld.local.v4.f32 	{%f121, %f122, %f123, %f124}, [%rd2+272];
	ld.global.nc.f32 	%f125, [%rd17+272];
	add.f32 	%f126, %f121, %f125;
	max.f32 	%f127, %f126, 0f00000000;
	st.global.f32 	[%rd20+272], %f127;
	ld.global.nc.f32 	%f128, [%rd17+20];
	add.f32 	%f129, %f115, %f128;
	max.f32 	%f130, %f129, 0f00000000;
	st.global.f32 	[%rd20+20], %f130;
	ld.global.nc.f32 	%f131, [%rd17+276];
	add.f32 	%f132, %f122, %f131;
	max.f32 	%f133, %f132, 0f00000000;
	st.global.f32 	[%rd20+276], %f133;
	ld.global.nc.f32 	%f134, [%rd17+24];
	add.f32 	%f135, %f116, %f134;
	max.f32 	%f136, %f135, 0f00000000;
	st.global.f32 	[%rd20+24], %f136;
	ld.global.nc.f32 	%f137, [%rd17+280];
	add.f32 	%f138, %f123, %f137;
	max.f32 	%f139, %f138, 0f00000000;
	st.global.f32 	[%rd20+280], %f139;
	ld.global.nc.f32 	%f140, [%rd17+28];
	add.f32 	%f141, %f117, %f140;
	max.f32 	%f142, %f141, 0f00000000;
	st.global.f32 	[%rd20+28], %f142;
	ld.global.nc.f32 	%f143, [%rd17+284];
	add.f32 	%f144, %f124, %f143;
	max.f32 	%f145, %f144, 0f00000000;
	st.global.f32 	[%rd20+284], %f145;
	ld.local.v4.f32 	{%f146, %f147, %f148, %f149}, [%rd2+32];
	ld.global.nc.f32 	%f150, [%rd17+32];
	add.f32 	%f151, %f146, %f150;
	max.f32 	%f152, %f151, 0f00000000;
	st.global.f32 	[%rd20+32], %f152;
	ld.local.v4.f32 	{%f153, %f154, %f155, %f156}, [%rd2+288];
	ld.global.nc.f32 	%f157, [%rd17+288];
	add.f32 	%f158, %f153, %f157;
	max.f32 	%f159, %f158, 0f00000000;
	st.global.f32 	[%rd20+288], %f159;
	ld.global.nc.f32 	%f160, [%rd17+36];
	add.f32 	%f161, %f147, %f160;
	max.f32 	%f162, %f161, 0f00000000;
	st.global.f32 	[%rd20+36], %f162;
	ld.global.nc.f32 	%f163, [%rd17+292];
	add.f32 	%f164, %f154, %f163;
	max.f32 	%f165, %f164, 0f00000000;
	st.global.f32 	[%rd20+292], %f165;
	ld.global.nc.f32 	%f166, [%rd17+40];
	add.f32 	%f167, %f148, %f166;
	max.f32 	%f168, %f167, 0f00000000;
	st.global.f32 	[%rd20+40], %f168;
	ld.global.nc.f32 	%f169, [%rd17+296];
	add.f32 	%f170, %f155, %f169;
	max.f32 	%f171, %f170, 0f00000000;
	st.global.f32 	[%rd20+296], %f171;
	ld.global.nc.f32 	%f172, [%rd17+44];
	add.f32 	%f173, %f149, %f172;
	max.f32 	%f174, %f173, 0f00000000;
	st.global.f32 	[%rd20+44], %f174;
	ld.global.nc.f32 	%f175, [%rd17+300];
	add.f32 	%f176, %f156, %f175;
	max.f32 	%f177, %f176, 0f00000000;
	st.global.f32 	[%rd20+300], %f177;
	ld.local.v4.f32 	{%f178, %f179, %f180, %f181}, [%rd2+48];
	ld.global.nc.f32 	%f182, [%rd17+48];
	add.f32 	%f183, %f178, %f182;
	max.f32 	%f184, %f183, 0f00000000;
	st.global.f32 	[%rd20+48], %f184;
	ld.local.v4.f32 	{%f185, %f186, %f187, %f188}, [%rd2+304];
	ld.global.nc.f32 	%f189, [%rd17+304];
	add.f32 	%f190, %f185, %f189;
	max.f32 	%f191, %f190, 0f00000000;
	st.global.f32 	[%rd20+304], %f191;
	ld.global.nc.f32 	%f192, [%rd17+52];
	add.f32 	%f193, %f179, %f192;
	max.f32 	%f194, %f193, 0f00000000;
	st.global.f32 	[%rd20+52], %f194;
	ld.global.nc.f32 	%f195, [%rd17+308];
	add.f32 	%f196, %f186, %f195;
	max.f32 	%f197, %f196, 0f00000000;
	st.global.f32 	[%rd20+308], %f197;
	ld.global.nc.f32 	%f198, [%rd17+56];
	add.f32 	%f199, %f180, %f198;
	max.f32 	%f200, %f199, 0f00000000;
	st.global.f32 	[%rd20+56], %f200;
	ld.global.nc.f32 	%f201, [%rd17+312];
	add.f32 	%f202, %f187, %f201;
	max.f32 	%f203, %f202, 0f00000000;
	st.global.f32 	[%rd20+312], %f203;
	ld.global.nc.f32 	%f204, [%rd17+60];
	add.f32 	%f205, %f181, %f204;
	max.f32 	%f206, %f205, 0f00000000;
	st.global.f32 	[%rd20+60], %f206;
	ld.global.nc.f32 	%f207, [%rd17+316];
	add.f32 	%f208, %f188, %f207;
	max.f32 	%f209, %f208, 0f00000000;
	st.global.f32 	[%rd20+316], %f209;
	ld.local.v4.f32 	{%f210, %f211, %f212, %f213}, [%rd2+64];
	ld.global.nc.f32 	%f214, [%rd17+64];
	add.f32 	%f215, %f210, %f214;
	max.f32 	%f216, %f215, 0f00000000;
	st.global.f32 	[%rd20+64], %f216;
	ld.local.v4.f32 	{%f217, %f218, %f219, %f220}, [%rd2+320];
	ld.global.nc.f32 	%f221, [%rd17+320];
	add.f32 	%f222, %f217, %f221;
	max.f32 	%f223, %f222, 0f00000000;
	st.global.f32 	[%rd20+320], %f223;
	ld.global.nc.f32 	%f224, [%rd17+68];
	add.f32 	%f225, %f211, %f224;
	max.f32 	%f226, %f225, 0f00000000;
	st.global.f32 	[%rd20+68], %f226;
	ld.global.nc.f32 	%f227, [%rd17+324];
	add.f32 	%f228, %f218, %f227;
	max.f32 	%f229, %f228, 0f00000000;
	st.global.f32 	[%rd20+324], %f229;
	ld.global.nc.f32 	%f230, [%rd17+72];
	add.f32 	%f231, %f212, %f230;
	max.f32 	%f232, %f231, 0f00000000;
	st.global.f32 	[%rd20+72], %f232;
	ld.global.nc.f32 	%f233, [%rd17+328];
	add.f32 	%f234, %f219, %f233;
	max.f32 	%f235, %f234, 0f00000000;
	st.global.f32 	[%rd20+328], %f235;
	ld.global.nc.f32 	%f236, [%rd17+76];
	add.f32 	%f237, %f213, %f236;
	max.f32 	%f238, %f237, 0f00000000;
	st.global.f32 	[%rd20+76], %f238;
	ld.global.nc.f32 	%f239, [%rd17+332];
	add.f32 	%f240, %f220, %f239;
	max.f32 	%f241, %f240, 0f00000000;
	st.global.f32 	[%rd20+332], %f241;
	ld.local.v4.f32 	{%f242, %f243, %f244, %f245}, [%rd2+80];
	ld.global.nc.f32 	%f246, [%rd17+80];
	add.f32 	%f247, %f242, %f246;
	max.f32 	%f248, %f247, 0f00000000;
	st.global.f32 	[%rd20+80], %f248;
	ld.local.v4.f32 	{%f249, %f250, %f251, %f252}, [%rd2+336];
	ld.global.nc.f32 	%f253, [%rd17+336];
	add.f32 	%f254, %f249, %f253;
	max.f32 	%f255, %f254, 0f00000000;
	st.global.f32 	[%rd20+336], %f255;
	ld.global.nc.f32 	%f256, [%rd17+84];
	add.f32 	%f257, %f243, %f256;
	max.f32 	%f258, %f257, 0f00000000;
	st.global.f32 	[%rd20+84], %f258;
	ld.global.nc.f32 	%f259, [%rd17+340];
	add.f32 	%f260, %f250, %f259;
	max.f32 	%f261, %f260, 0f00000000;
	st.global.f32 	[%rd20+340], %f261;
	ld.global.nc.f32 	%f262, [%rd17+88];
	add.f32 	%f263, %f244, %f262;
	max.f32 	%f264, %f263, 0f00000000;
	st.global.f32 	[%rd20+88], %f264;
	ld.global.nc.f32 	%f265, [%rd17+344];
	add.f32 	%f266, %f251, %f265;
	max.f32 	%f267, %f266, 0f00000000;
	st.global.f32 	[%rd20+344], %f267;
	ld.global.nc.f32 	%f268, [%rd17+92];
	add.f32 	%f269, %f245, %f268;
	max.f32 	%f270, %f269, 0f00000000;
	st.global.f32 	[%rd20+92], %f270;
	ld.global.nc.f32 	%f271, [%rd17+348];
	add.f32 	%f272, %f252, %f271;
	max.f32 	%f273, %f272, 0f00000000;
	st.global.f32 	[%rd20+348], %f273;
	ld.local.v4.f32 	{%f274, %f275, %f276, %f277}, [%rd2+96];
	ld.global.nc.f32 	%f278, [%rd17+96];
	add.f32 	%f279, %f274, %f278;
	max.f32 	%f280, %f279, 0f00000000;
	st.global.f32 	[%rd20+96], %f280;
	ld.local.v4.f32 	{%f281, %f282, %f283, %f284}, [%rd2+352];
	ld.global.nc.f32 	%f285, [%rd17+352];
	add.f32 	%f286, %f281, %f285;
	max.f32 	%f287, %f286, 0f00000000;
	st.global.f32 	[%rd20+352], %f287;
	ld.global.nc.f32 	%f288, [%rd17+100];
	add.f32 	%f289, %f275, %f288;
	max.f32 	%f290, %f289, 0f00000000;
	st.global.f32 	[%rd20+100], %f290;
	ld.global.nc.f32 	%f291, [%rd17+356];
	add.f32 	%f292, %f282, %f291;
	max.f32 	%f293, %f292, 0f00000000;
	st.global.f32 	[%rd20+356], %f293;
	ld.global.nc.f32 	%f294, [%rd17+104];
	add.f32 	%f295, %f276, %f294;
	max.f32 	%f296, %f295, 0f00000000;
	st.global.f32 	[%rd20+104], %f296;
	ld.global.nc.f32 	%f297, [%rd17+360];
	add.f32 	%f298, %f283, %f297;
	max.f32 	%f299, %f298, 0f00000000;
	st.global.f32 	[%rd20+360], %f299;
	ld.global.nc.f32 	%f300, [%rd17+108];
	add.f32 	%f301, %f277, %f300;
	max.f32 	%f302, %f301, 0f00000000;
	st.global.f32 	[%rd20+108], %f302;
	ld.global.nc.f32 	%f303, [%rd17+364];
	add.f32 	%f304, %f284, %f303;
	max.f32 	%f305, %f304, 0f00000000;
	st.global.f32 	[%rd20+364], %f305;
	ld.local.v4.f32 	{%f306, %f307, %f308, %f309}, [%rd2+112];
	ld.global.nc.f32 	%f310, [%rd17+112];
	add.f32 	%f311, %f306, %f310;
	max.f32 	%f312, %f311, 0f00000000;
	st.global.f32 	[%rd20+112], %f312;
	ld.local.v4.f32 	{%f313, %f314, %f315, %f316}, [%rd2+368];
	ld.global.nc.f32 	%f317, [%rd17+368];
	add.f32 	%f318, %f313, %f317;
	max.f32 	%f319, %f318, 0f00000000;
	st.global.f32 	[%rd20+368], %f319;
	ld.global.nc.f32 	%f320, [%rd17+116];
	add.f32 	%f321, %f307, %f320;
	max.f32 	%f322, %f321, 0f00000000;
	st.global.f32 	[%rd20+116], %f322;
	ld.global.nc.f32 	%f323, [%rd17+372];
	add.f32 	%f324, %f314, %f323;
	max.f32 	%f325, %f324, 0f00000000;
	st.global.f32 	[%rd20+372], %f325;
	ld.global.nc.f32 	%f326, [%rd17+120];
	add.f32 	%f327, %f308, %f326;
	max.f32 	%f328, %f327, 0f00000000;
	st.global.f32 	[%rd20+120], %f328;
	ld.global.nc.f32 	%f329, [%rd17+376];
	add.f32 	%f330, %f315, %f329;
	max.f32 	%f331, %f330, 0f00000000;
	st.global.f32 	[%rd20+376], %f331;
	ld.global.nc.f32 	%f332, [%rd17+124];
	add.f32 	%f333, %f309, %f332;
	max.f32 	%f334, %f333, 0f00000000;
	st.global.f32 	[%rd20+124], %f334;
	ld.global.nc.f32 	%f335, [%rd17+380];
	add.f32 	%f336, %f316, %f335;
	max.f32 	%f337, %f336, 0f00000000;
	st.global.f32 	[%rd20+380], %f337;
	ld.local.v4.f32 	{%f338, %f339, %f340, %f341}, [%rd2+128];
	ld.global.nc.f32 	%f342, [%rd17+128];
	add.f32 	%f343, %f338, %f342;
	max.f32 	%f344, %f343, 0f00000000;
	st.global.f32 	[%rd20+128], %f344;
	ld.local.v4.f32 	{%f345, %f346, %f347, %f348}, [%rd2+384];
	ld.global.nc.f32 	%f349, [%rd17+384];
	add.f32 	%f350, %f345, %f349;
	max.f32 	%f351, %f350, 0f00000000;
	st.global.f32 	[%rd20+384], %f351;
	ld.global.nc.f32 	%f352, [%rd17+132];
	add.f32 	%f353, %f339, %f352;
	max.f32 	%f354, %f353, 0f00000000;
	st.global.f32 	[%rd20+132], %f354;
	ld.global.nc.f32 	%f355, [%rd17+388];
	add.f32 	%f356, %f346, %f355;
	max.f32 	%f357, %f356, 0f00000000;
	st.global.f32 	[%rd20+388], %f357;
	ld.global.nc.f32 	%f358, [%rd17+136];
	add.f32 	%f359, %f340, %f358;
	max.f32 	%f360, %f359, 0f00000000;
	st.global.f32 	[%rd20+136], %f360;
	ld.global.nc.f32 	%f361, [%rd17+392];
	add.f32 	%f362, %f347, %f361;
	max.f32 	%f363, %f362, 0f00000000;
	st.global.f32 	[%rd20+392], %f363;
	ld.global.nc.f32 	%f364, [%rd17+140];
	add.f32 	%f365, %f341, %f364;
	max.f32 	%f366, %f365, 0f00000000;
	st.global.f32 	[%rd20+140], %f366;
	ld.global.nc.f32 	%f367, [%rd17+396];
	add.f32 	%f368, %f348, %f367;
	max.f32 	%f369, %f368, 0f00000000;
	st.global.f32 	[%rd20+396], %f369;
	ld.local.v4.f32 	{%f370, %f371, %f372, %f373}, [%rd2+144];
	ld.global.nc.f32 	%f374, [%rd17+144];
	add.f32 	%f375, %f370, %f374;
	max.f32 	%f376, %f375, 0f00000000;
	st.global.f32 	[%rd20+144], %f376;
	ld.local.v4.f32 	{%f377, %f378, %f379, %f380}, [%rd2+400];
	ld.global.nc.f32 	%f381, [%rd17+400];
	add.f32 	%f382, %f377, %f381;
	max.f32 	%f383, %f382, 0f00000000;
	st.global.f32 	[%rd20+400], %f383;
	ld.global.nc.f32 	%f384, [%rd17+148];
	add.f32 	%f385, %f371, %f384;
	max.f32 	%f386, %f385, 0f00000000;
	st.global.f32 	[%rd20+148], %f386;
	ld.global.nc.f32 	%f387, [%rd17+404];
	add.f32 	%f388, %f378, %f387;
	max.f32 	%f389, %f388, 0f00000000;
	st.global.f32 	[%rd20+404], %f389;
	ld.global.nc.f32 	%f390, [%rd17+152];
	add.f32 	%f391, %f372, %f390;
	max.f32 	%f392, %f391, 0f00000000;
	st.global.f32 	[%rd20+152], %f392;
	ld.global.nc.f32 	%f393, [%rd17+408];
	add.f32 	%f394, %f379, %f393;
	max.f32 	%f395, %f394, 0f00000000;
	st.global.f32 	[%rd20+408], %f395;
	ld.global.nc.f32 	%f396, [%rd17+156];
	add.f32 	%f397, %f373, %f396;
	max.f32 	%f398, %f397, 0f00000000;
	st.global.f32 	[%rd20+156], %f398;
	ld.global.nc.f32 	%f399, [%rd17+412];
	add.f32 	%f400, %f380, %f399;
	max.f32 	%f401, %f400, 0f00000000;
	st.global.f32 	[%rd20+412], %f401;
	ld.local.v4.f32 	{%f402, %f403, %f404, %f405}, [%rd2+160];
	ld.global.nc.f32 	%f406, [%rd17+160];
	add.f32 	%f407, %f402, %f406;
	max.f32 	%f408, %f407, 0f00000000;
	st.global.f32 	[%rd20+160], %f408;
	ld.local.v4.f32 	{%f409, %f410, %f411, %f412}, [%rd2+416];
	ld.global.nc.f32 	%f413, [%rd17+416];
	add.f32 	%f414, %f409, %f413;
	max.f32 	%f415, %f414, 0f00000000;
	st.global.f32 	[%rd20+416], %f415;
	ld.global.nc.f32 	%f416, [%rd17+164];
	add.f32 	%f417, %f403, %f416;
	max.f32 	%f418, %f417, 0f00000000;
	st.global.f32 	[%rd20+164], %f418;
	ld.global.nc.f32 	%f419, [%rd17+420];
	add.f32 	%f420, %f410, %f419;
	max.f32 	%f421, %f420, 0f00000000;
	st.global.f32 	[%rd20+420], %f421;
	ld.global.nc.f32 	%f422, [%rd17+168];
	add.f32 	%f423, %f404, %f422;
	max.f32 	%f424, %f423, 0f00000000;
	st.global.f32 	[%rd20+168], %f424;
	ld.global.nc.f32 	%f425, [%rd17+424];
	add.f32 	%f426, %f411, %f425;
	max.f32 	%f427, %f426, 0f00000000;
	st.global.f32 	[%rd20+424], %f427;
	ld.global.nc.f32 	%f428, [%rd17+172];
	add.f32 	%f429, %f405, %f428;
	max.f32 	%f430, %f429, 0f00000000;
	st.global.f32 	[%rd20+172], %f430;
	ld.global.nc.f32 	%f431, [%rd17+428];
	add.f32 	%f432, %f412, %f431;
	max.f32 	%f433, %f432, 0f00000000;
	st.global.f32 	[%rd20+428], %f433;
	ld.local.v4.f32 	{%f434, %f435, %f436, %f437}, [%rd2+176];
	ld.global.nc.f32 	%f438, [%rd17+176];
	add.f32 	%f439, %f434, %f438;
	max.f32 	%f440, %f439, 0f00000000;
	st.global.f32 	[%rd20+176], %f440;
	ld.local.v4.f32 	{%f441, %f442, %f443, %f444}, [%rd2+432];
	ld.global.nc.f32 	%f445, [%rd17+432];
	add.f32 	%f446, %f441, %f445;
	max.f32 	%f447, %f446, 0f00000000;
	st.global.f32 	[%rd20+432], %f447;
	ld.global.nc.f32 	%f448, [%rd17+180];
	add.f32 	%f449, %f435, %f448;
	max.f32 	%f450, %f449, 0f00000000;
	st.global.f32 	[%rd20+180], %f450;
	ld.global.nc.f32 	%f451, [%rd17+436];
	add.f32 	%f452, %f442, %f451;
	max.f32 	%f453, %f452, 0f00000000;
	st.global.f32 	[%rd20+436], %f453;
	ld.global.nc.f32 	%f454, [%rd17+184];
	add.f32 	%f455, %f436, %f454;
	max.f32 	%f456, %f455, 0f00000000;
	st.global.f32 	[%rd20+184], %f456;
	ld.global.nc.f32 	%f457, [%rd17+440];
	add.f32 	%f458, %f443, %f457;
	max.f32 	%f459, %f458, 0f00000000;
	st.global.f32 	[%rd20+440], %f459;
	ld.global.nc.f32 	%f460, [%rd17+188];
	add.f32 	%f461, %f437, %f460;
	max.f32 	%f462, %f461, 0f00000000;
	st.global.f32 	[%rd20+188], %f462;
	ld.global.nc.f32 	%f463, [%rd17+444];
	add.f32 	%f464, %f444, %f463;
	max.f32 	%f465, %f464, 0f00000000;
	st.global.f32 	[%rd20+444], %f465;
	ld.local.v4.f32 	{%f466, %f467, %f468, %f469}, [%rd2+192];
	ld.global.nc.f32 	%f470, [%rd17+192];
	add.f32 	%f471, %f466, %f470;
	max.f32 	%f472, %f471, 0f00000000;
	st.global.f32 	[%rd20+192], %f472;
	ld.local.v4.f32 	{%f473, %f474, %f475, %f476}, [%rd2+448];
	ld.global.nc.f32 	%f477, [%rd17+448];
	add.f32 	%f478, %f473, %f477;
	max.f32 	%f479, %f478, 0f00000000;
	st.global.f32 	[%rd20+448], %f479;
	ld.global.nc.f32 	%f480, [%rd17+196];
	add.f32 	%f481, %f467, %f480;
	max.f32 	%f482, %f481, 0f00000000;
	st.global.f32 	[%rd20+196], %f482;
	ld.global.nc.f32 	%f483, [%rd17+452];
	add.f32 	%f484, %f474, %f483;
	max.f32 	%f485, %f484, 0f00000000;
	st.global.f32 	[%rd20+452], %f485;
	ld.global.nc.f32 	%f486, [%rd17+200];
	add.f32 	%f487, %f468, %f486;
	max.f32 	%f488, %f487, 0f00000000;
	st.global.f32 	[%rd20+200], %f488;
	ld.global.nc.f32 	%f489, [%rd17+456];
	add.f32 	%f490, %f475, %f489;
	max.f32 	%f491, %f490, 0f00000000;
	st.global.f32 	[%rd20+456], %f491;
	ld.global.nc.f32 	%f492, [%rd17+204];
	add.f32 	%f493, %f469, %f492;
	max.f32 	%f494, %f493, 0f00000000;
	st.global.f32 	[%rd20+204], %f494;
	ld.global.nc.f32 	%f495, [%rd17+460];
	add.f32 	%f496, %f476, %f495;
	max.f32 	%f497, %f496, 0f00000000;
	st.global.f32 	[%rd20+460], %f497;
	ld.local.v4.f32 	{%f498, %f499, %f500, %f501}, [%rd2+208];
	ld.global.nc.f32 	%f502, [%rd17+208];
	add.f32 	%f503, %f498, %f502;
	max.f32 	%f504, %f503, 0f00000000;
	st.global.f32 	[%rd20+208], %f504;
	ld.local.v4.f32 	{%f505, %f506, %f507, %f508}, [%rd2+464];
	ld.global.nc.f32 	%f509, [%rd17+464];
	add.f32 	%f510, %f505, %f509;
	max.f32 	%f511, %f510, 0f00000000;
	st.global.f32 	[%rd20+464], %f511;
	ld.global.nc.f32 	%f512, [%rd17+212];
	add.f32 	%f513, %f499, %f512;
	max.f32 	%f514, %f513, 0f00000000;
	st.global.f32 	[%rd20+212], %f514;
	ld.global.nc.f32 	%f515, [%rd17+468];
	add.f32 	%f516, %f506, %f515;
	max.f32 	%f517, %f516, 0f00000000;
	st.global.f32 	[%rd20+468], %f517;
	ld.global.nc.f32 	%f518, [%rd17+216];
	add.f32 	%f519, %f500, %f518;
	max.f32 	%f520, %f519, 0f00000000;
	st.global.f32 	[%rd20+216], %f520;
	ld.global.nc.f32 	%f521, [%rd17+472];
	add.f32 	%f522, %f507, %f521;
	max.f32 	%f523, %f522, 0f00000000;
	st.global.f32 	[%rd20+472], %f523;
	ld.global.nc.f32 	%f524, [%rd17+220];
	add.f32 	%f525, %f501, %f524;
	max.f32 	%f526, %f525, 0f00000000;
	st.global.f32 	[%rd20+220], %f526;
	ld.global.nc.f32 	%f527, [%rd17+476];
	add.f32 	%f528, %f508, %f527;
	max.f32 	%f529, %f528, 0f00000000;
	st.global.f32 	[%rd20+476], %f529;
	ld.local.v4.f32 	{%f530, %f531, %f532, %f533}, [%rd2+224];
	ld.global.nc.f32 	%f534, [%rd17+224];
	add.f32 	%f535, %f530, %f534;
	max.f32 	%f536, %f535, 0f00000000;
	st.global.f32 	[%rd20+224], %f536;
	ld.local.v4.f32 	{%f537, %f538, %f539, %f540}, [%rd2+480];
	ld.global.nc.f32 	%f541, [%rd17+480];
	add.f32 	%f542, %f537, %f541;
	max.f32 	%f543, %f542, 0f00000000;
	st.global.f32 	[%rd20+480], %f543;
	ld.global.nc.f32 	%f544, [%rd17+228];
	add.f32 	%f545, %f531, %f544;
	max.f32 	%f546, %f545, 0f00000000;
	st.global.f32 	[%rd20+228], %f546;
	ld.global.nc.f32 	%f547, [%rd17+484];
	add.f32 	%f548, %f538, %f547;
	max.f32 	%f549, %f548, 0f00000000;
	st.global.f32 	[%rd20+484], %f549;
	ld.global.nc.f32 	%f550, [%rd17+232];
	add.f32 	%f551, %f532, %f550;
	max.f32 	%f552, %f551, 0f00000000;
	st.global.f32 	[%rd20+232], %f552;
	ld.global.nc.f32 	%f553, [%rd17+488];
	add.f32 	%f554, %f539, %f553;
	max.f32 	%f555, %f554, 0f00000000;
	st.global.f32 	[%rd20+488], %f555;
	ld.global.nc.f32 	%f556, [%rd17+236];
	add.f32 	%f557, %f533, %f556;
	max.f32 	%f558, %f557, 0f00000000;
	st.global.f32 	[%rd20+236], %f558;
	ld.global.nc.f32 	%f559, [%rd17+492];
	add.f32 	%f560, %f540, %f559;
	max.f32 	%f561, %f560, 0f00000000;
	st.global.f32 	[%rd20+492], %f561;
	ld.local.v4.f32 	{%f562, %f563, %f564, %f565}, [%rd2+240];
	ld.global.nc.f32 	%f566, [%rd17+240];
	add.f32 	%f567, %f562, %f566;
	max.f32 	%f568, %f567, 0f00000000;
	st.global.f32 	[%rd20+240], %f568;
	ld.local.v4.f32 	{%f569, %f570, %f571, %f572}, [%rd2+496];
	ld.global.nc.f32 	%f573, [%rd17+496];
	add.f32 	%f574, %f569, %f573;
	max.f32 	%f575, %f574, 0f00000000;
	st.global.f32 	[%rd20+496], %f575;
	ld.global.nc.f32 	%f576, [%rd17+244];
	add.f32 	%f577, %f563, %f576;
	max.f32 	%f578, %f577, 0f00000000;
	st.global.f32 	[%rd20+244], %f578;
	ld.global.nc.f32 	%f579, [%rd17+500];
	add.f32 	%f580, %f570, %f579;
	max.f32 	%f581, %f580, 0f00000000;
	st.global.f32 	[%rd20+500], %f581;
	ld.global.nc.f32 	%f582, [%rd17+248];
	add.f32 	%f583, %f564, %f582;
	max.f32 	%f584, %f583, 0f00000000;
	st.global.f32 	[%rd20+248], %f584;
	ld.global.nc.f32 	%f585, [%rd17+504];
	add.f32 	%f586, %f571, %f585;
	max.f32 	%f587, %f586, 0f00000000;
	st.global.f32 	[%rd20+504], %f587;
	ld.global.nc.f32 	%f588, [%rd17+252];
	add.f32 	%f589, %f565, %f588;
	max.f32 	%f590, %f589, 0f00000000;
	st.global.f32 	[%rd20+252], %f590;
	ld.global.nc.f32 	%f591, [%rd17+508];
	add.f32 	%f592, %f572, %f591;
	max.f32 	%f593, %f592, 0f00000000;
	st.global.f32 	[%rd20+508], %f593;
	ret;

}


// ===== COMPILED SASS (sm_100) =====

	.target	sm_100

	.elftype	@"ET_EXEC"


//--------------------- .note.nv.tkinfo           --------------------------
	.section	.note.nv.tkinfo,"",@"SHT_NOTE"
	.sectionflags	@"SHF_NOTE_NV_TKINFO"
	.tkinfo
        /*0018*/ 	.word	0x00000002
        /*0030*/ 	.string	""
        /*0030*/ 	.string	"ptxas"
        /*0030*/ 	.string	"Cuda compilation tools, release 13.0, V13.0.88"
        /*0030*/ 	.string	"Build cuda_13.0.r13.0/compiler.36424714_0"
        /*0030*/ 	.string	"-arch sm_100 -m 64 "



//--------------------- .note.nv.cuinfo           --------------------------
	.section	.note.nv.cuinfo,"",@"SHT_NOTE"
	.sectionflags	@"SHF_NOTE_NV_CUINFO"
        /*0018*/ 	.short	0x0002
        /*001a*/ 	.short	0x0064
        /*001c*/ 	.short	0x0082
	.zero		2


//--------------------- .nv.info                  --------------------------
	.section	.nv.info,"",@"SHT_CUDA_INFO"
	.align	4


	//----- nvinfo : EIATTR_REGCOUNT
	.align		4
        /*0000*/ 	.byte	0x04, 0x2f
        /*0002*/ 	.short	(.L_1 - .L_0)
	.align		4
.L_0:
        /*0004*/ 	.word	index@(my_kernel_kernel0)
        /*0008*/ 	.word	0x00000026


	//----- nvinfo : EIATTR_FRAME_SIZE
	.align		4
.L_1:
        /*000c*/ 	.byte	0x04, 0x11
        /*000e*/ 	.short	(.L_3 - .L_2)
	.align		4
.L_2:
        /*0010*/ 	.word	index@(my_kernel_kernel0)
        /*0014*/ 	.word	0x00000200


	//----- nvinfo : EIATTR_MIN_STACK_SIZE
	.align		4
.L_3:
        /*0018*/ 	.byte	0x04, 0x12
        /*001a*/ 	.short	(.L_5 - .L_4)
	.align		4
.L_4:
        /*001c*/ 	.word	index@(my_kernel_kernel0)
        /*0020*/ 	.word	0x00000200
.L_5:


//--------------------- .nv.compat                --------------------------
	.section	.nv.compat,"",@"SHT_CUDA_COMPAT_INFO"
	.align	4
        /*0000*/ 	.byte	0x02, 0x09, 0x00, 0x00, 0x02, 0x02, 0x01, 0x00, 0x02, 0x05, 0x05, 0x00, 0x03, 0x07, 0x01, 0x01
        /*0010*/ 	.byte	0x02, 0x03, 0x00, 0x00, 0x02, 0x06, 0x01, 0x00, 0x04, 0x0b, 0x08, 0x00, 0x09, 0x00, 0x00, 0x00
        /*0020*/ 	.byte	0x00, 0x00, 0x00, 0x00


//--------------------- .nv.info.my_kernel_kernel0 --------------------------
	.section	.nv.info.my_kernel_kernel0,"",@"SHT_CUDA_INFO"
	.sectionflags	@""
	.align	4


	//----- nvinfo : EIATTR_CUDA_API_VERSION
	.align		4
        /*0000*/ 	.byte	0x04, 0x37
        /*0002*/ 	.short	(.L_7 - .L_6)
.L_6:
        /*0004*/ 	.word	0x00000082


	//----- nvinfo : EIATTR_KPARAM_INFO
	.align		4
.L_7:
        /*0008*/ 	.byte	0x04, 0x17
        /*000a*/ 	.short	(.L_9 - .L_8)
.L_8:
        /*000c*/ 	.word	0x00000000
        /*0010*/ 	.short	0x0003
        /*0012*/ 	.short	0x0018
        /*0014*/ 	.byte	0x00, 0xf5, 0x21, 0x00


	//----- nvinfo : EIATTR_KPARAM_INFO
	.align		4
.L_9:
        /*0018*/ 	.byte	0x04, 0x17
        /*001a*/ 	.short	(.L_11 - .L_10)
.L_10:
        /*001c*/ 	.word	0x00000000
        /*0020*/ 	.short	0x0002
        /*0022*/ 	.short	0x0010
        /*0024*/ 	.byte	0x00, 0xf5, 0x21, 0x00


	//----- nvinfo : EIATTR_KPARAM_INFO
	.align		4
.L_11:
        /*0028*/ 	.byte	0x04, 0x17
        /*002a*/ 	.short	(.L_13 - .L_12)
.L_12:
        /*002c*/ 	.word	0x00000000
        /*0030*/ 	.short	0x0001
        /*0032*/ 	.short	0x0008
        /*0034*/ 	.byte	0x00, 0xf5, 0x21, 0x00


	//----- nvinfo : EIATTR_KPARAM_INFO
	.align		4
.L_13:
        /*0038*/ 	.byte	0x04, 0x17
        /*003a*/ 	.short	(.L_15 - .L_14)
.L_14:
        /*003c*/ 	.word	0x00000000
        /*0040*/ 	.short	0x0000
        /*0042*/ 	.short	0x0000
        /*0044*/ 	.byte	0x00, 0xf5, 0x21, 0x00


	//----- nvinfo : EIATTR_SPARSE_MMA_MASK
	.align		4
.L_15:
        /*0048*/ 	.byte	0x03, 0x50
        /*004a*/ 	.short	0x0000


	//----- nvinfo : EIATTR_MAXREG_COUNT
	.align		4
        /*004c*/ 	.byte	0x03, 0x1b
        /*004e*/ 	.short	0x00ff


	//----- nvinfo : EIATTR_NUM_BARRIERS
	.align		4
        /*0050*/ 	.byte	0x02, 0x4c
        /*0052*/ 	.byte	0x01
	.zero		1


	//----- nvinfo : EIATTR_MERCURY_ISA_VERSION
	.align		4
        /*0054*/ 	.byte	0x03, 0x5f
        /*0056*/ 	.short	0x0101


	//----- nvinfo : EIATTR_VRC_CTA_INIT_COUNT
	.align		4
        /*0058*/ 	.byte	0x02, 0x4a
	.zero		1
	.zero		1


	//----- nvinfo : EIATTR_EXIT_INSTR_OFFSETS
	.align		4
        /*005c*/ 	.byte	0x04, 0x1c
        /*005e*/ 	.short	(.L_17 - .L_16)


	//   ....[0]....
.L_16:
        /*0060*/ 	.word	0x00002cc0


	//----- nvinfo : EIATTR_CBANK_PARAM_SIZE
	.align		4
.L_17:
        /*0064*/ 	.byte	0x03, 0x19
        /*0066*/ 	.short	0x0020


	//----- nvinfo : EIATTR_PARAM_CBANK
	.align		4
        /*0068*/ 	.byte	0x04, 0x0a
        /*006a*/ 	.short	(.L_19 - .L_18)
	.align		4
.L_18:
        /*006c*/ 	.word	index@(.nv.constant0.my_kernel_kernel0)
        /*0070*/ 	.short	0x0380
        /*0072*/ 	.short	0x0020


	//----- nvinfo : EIATTR_SW_WAR
	.align		4
.L_19:
        /*0074*/ 	.byte	0x04, 0x36
        /*0076*/ 	.short	(.L_21 - .L_20)
.L_20:
        /*0078*/ 	.word	0x00000008
.L_21:


//--------------------- .nv.callgraph             --------------------------
	.section	.nv.callgraph,"",@"SHT_CUDA_CALLGRAPH"
	.align	4
	.sectionentsize	8
	.align		4
        /*0000*/ 	.word	0x00000000
	.align		4
        /*0004*/ 	.word	0xffffffff
	.align		4
        /*0008*/ 	.word	0x00000000
	.align		4
        /*000c*/ 	.word	0xfffffffe
	.align		4
        /*0010*/ 	.word	0x00000000
	.align		4
        /*0014*/ 	.word	0xfffffffd
	.align		4
        /*0018*/ 	.word	0x00000000
	.align		4
        /*001c*/ 	.word	0xfffffffc


//--------------------- .text.my_kernel_kernel0   --------------------------
	.section	.text.my_kernel_kernel0,"ax",@progbits
	.align	128
        .global         my_kernel_kernel0
        .type           my_kernel_kernel0,@function
        .size           my_kernel_kernel0,(.L_x_3 - my_kernel_kernel0)
        .other          my_kernel_kernel0,@"STO_CUDA_ENTRY STV_DEFAULT"
my_kernel_kernel0:
.text.my_kernel_kernel0:
[----:B------:R-:W0:Y:S02]  /*0000*/  LDC R1, c[0x0][0x37c] ;  /* 0x0000df00ff017b82 */ /* 0x000e240000000800 */
[----:B0-----:R-:W-:-:S06]  /*0010*/  IADD3 R1, PT, PT, R1, -0x200, RZ ;  /* 0xfffffe0001017810 */ /* 0x001fcc0007ffe0ff */
[----:B------:R-:W0:Y:S01]  /*0020*/  S2UR UR5, SR_CgaCtaId ;  /* 0x00000000000579c3 */ /* 0x000e220000008800 */
[----:B------:R-:W1:Y:S01]  /*0030*/  S2R R0, SR_CTAID.X ;  /* 0x0000000000007919 */ /* 0x000e620000002500 */
[----:B------:R-:W-:Y:S01]  /*0040*/  UMOV UR4, 0x400 ;  /* 0x0000040000047882 */ /* 0x000fe20000000000 */
[----:B------:R-:W-:Y:S01]  /*0050*/  HFMA2 R24, -RZ, RZ, 0, 0 ;  /* 0x00000000ff187431 */ /* 0x000fe200000001ff */
[----:B------:R-:W-:Y:S01]  /*0060*/  UIADD3 UR4, UPT, UPT, UR4, 0x600, URZ ;  /* 0x0000060004047890 */ /* 0x000fe2000fffe0ff */
[----:B------:R2:W-:Y:S01]  /*0070*/  STL.128 [R1], RZ ;  /* 0x000000ff01007387 */ /* 0x0005e20000100c00 */
[----:B------:R-:W3:Y:S03]  /*0080*/  LDCU.64 UR6, c[0x0][0x358] ;  /* 0x00006b00ff0677ac */ /* 0x000ee60008000a00 */
[----:B------:R2:W-:Y:S04]  /*0090*/  STL.128 [R1+0x100], RZ ;  /* 0x000100ff01007387 */ /* 0x0005e80000100c00 */
[----:B------:R2:W-:Y:S04]  /*00a0*/  STL.128 [R1+0x10], RZ ;  /* 0x000010ff01007387 */ /* 0x0005e80000100c00 */
[----:B------:R2:W-:Y:S04]  /*00b0*/  STL.128 [R1+0x110], RZ ;  /* 0x000110ff01007387 */ /* 0x0005e80000100c00 */
[----:B------:R2:W-:Y:S01]  /*00c0*/  STL.128 [R1+0x20], RZ ;  /* 0x000020ff01007387 */ /* 0x0005e20000100c00 */
[----:B0-----:R-:W-:-:S03]  /*00d0*/  ULEA UR4, UR5, UR4, 0x18 ;  /* 0x0000000405047291 */ /* 0x001fc6000f8ec0ff */
[----:B------:R2:W-:Y:S04]  /*00e0*/  STL.128 [R1+0x120], RZ ;  /* 0x000120ff01007387 */ /* 0x0005e80000100c00 */
        /* <DEDUP_REMOVED lines=25> */
[----:B-1-3--:R2:W-:Y:S02]  /*0280*/  STL.128 [R1+0x1f0], RZ ;  /* 0x0001f0ff01007387 */ /* 0x00a5e40000100c00 */
.L_x_1:
[----:B0-----:R-:W0:Y:S01]  /*0290*/  S2R R5, SR_TID.X ;  /* 0x0000000000057919 */ /* 0x001e220000002100 */
[----:B------:R-:W-:Y:S01]  /*02a0*/  SHF.R.U32.HI R2, RZ, 0x2, R0 ;  /* 0x00000002ff027819 */ /* 0x000fe20000011600 */
[----:B------:R-:W1:Y:S01]  /*02b0*/  LDC.64 R16, c[0x0][0x380] ;  /* 0x0000e000ff107b82 */ /* 0x000e620000000a00 */
[----:B0-----:R-:W-:Y:S02]  /*02c0*/  SHF.R.U32.HI R3, RZ, 0x5, R5 ;  /* 0x00000005ff037819 */ /* 0x001fe40000011605 */
[----:B------:R-:W-:Y:S02]  /*02d0*/  LOP3.LUT R4, R5, 0x1, RZ, 0xc0, !PT ;  /* 0x0000000105047812 */ /* 0x000fe400078ec0ff */
[----:B------:R-:W-:Y:S02]  /*02e0*/  LEA R3, R2, R3, 0x2 ;  /* 0x0000000302037211 */ /* 0x000fe400078e10ff */
[----:B------:R-:W-:Y:S01]  /*02f0*/  LOP3.LUT R2, R0, 0x3, RZ, 0xc0, !PT ;  /* 0x0000000300027812 */ /* 0x000fe200078ec0ff */
[----:B------:R-:W-:Y:S01]  /*0300*/  BAR.SYNC.DEFER_BLOCKING 0x0 ;  /* 0x0000000000007b1d */ /* 0x000fe20000010000 */
[----:B------:R-:W-:-:S02]  /*0310*/  ISETP.NE.U32.AND P0, PT, R4, 0x1, PT ;  /* 0x000000010400780c */ /* 0x000fc40003f05070 */
[----:B------:R-:W-:Y:S02]  /*0320*/  LEA R2, R3, R2, 0x2 ;  /* 0x0000000203027211 */ /* 0x000fe400078e10ff */
[----:B------:R-:W-:Y:S02]  /*0330*/  SHF.R.U32.HI R3, RZ, 0x1, R5 ;  /* 0x00000001ff037819 */ /* 0x000fe40000011605 */
[----:B------:R-:W-:Y:S02]  /*0340*/  SEL R7, RZ, 0x3, P0 ;  /* 0x00000003ff077807 */ /* 0x000fe40000000000 */
[----:B------:R-:W-:-:S03]  /*0350*/  LOP3.LUT R3, R3, 0xf, RZ, 0xc0, !PT ;  /* 0x0000000f03037812 */ /* 0x000fc600078ec0ff */
[----:B------:R-:W-:-:S04]  /*0360*/  IMAD R2, R2, 0x600, R7 ;  /* 0x0000060002027824 */ /* 0x000fc800078e0207 */
[----:B------:R-:W-:-:S04]  /*0370*/  IMAD R3, R3, 0x60, R2 ;  /* 0x0000006003037824 */ /* 0x000fc800078e0202 */
[----:B------:R-:W-:-:S04]  /*0380*/  IMAD R3, R24, 0x6, R3 ;  /* 0x0000000618037824 */ /* 0x000fc800078e0203 */
[----:B-1----:R-:W-:Y:S01]  /*0390*/  IMAD.WIDE.U32 R16, R3, 0x4, R16 ;  /* 0x0000000403107825 */ /* 0x002fe200078e0010 */
[----:B------:R-:W0:Y:S01]  /*03a0*/  S2R R9, SR_CgaCtaId ;  /* 0x0000000000097919 */ /* 0x000e220000008800 */
[----:B------:R-:W1:Y:S03]  /*03b0*/  LDC.64 R2, c[0x0][0x388] ;  /* 0x0000e200ff027b82 */ /* 0x000e660000000a00 */
[----:B------:R-:W3:Y:S01]  /*03c0*/  LDG.E.CONSTANT R19, desc[UR6][R16.64] ;  /* 0x0000000610137981 */ /* 0x000ee2000c1e9900 */
[----:B------:R-:W-:Y:S01]  /*03d0*/  IMAD R7, R24, 0x60, R5 ;  /* 0x0000006018077824 */ /* 0x000fe200078e0205 */
[----:B------:R-:W-:Y:S02]  /*03e0*/  MOV R4, 0x400 ;  /* 0x0000040000047802 */ /* 0x000fe40000000f00 */
[----:B------:R-:W-:Y:S01]  /*03f0*/  ISETP.GT.U32.AND P0, PT, R5, 0x1f, PT ;  /* 0x0000001f0500780c */ /* 0x000fe20003f04070 */
[----:B------:R-:W4:Y:S01]  /*0400*/  LDG.E.CONSTANT R21, desc[UR6][R16.64+0x8] ;  /* 0x0000080610157981 */ /* 0x000f22000c1e9900 */
[----:B------:R-:W-:-:S03]  /*0410*/  SHF.L.U32 R7, R7, 0x3, RZ ;  /* 0x0000000307077819 */ /* 0x000fc600000006ff */
[----:B------:R-:W5:Y:S04]  /*0420*/  LDG.E.CONSTANT R27, desc[UR6][R16.64+0xc000] ;  /* 0x00c00006101b7981 */ /* 0x000f68000c1e9900 */
[----:B------:R-:W2:Y:S04]  /*0430*/  LDG.E.CONSTANT R33, desc[UR6][R16.64+0xc004] ;  /* 0x00c0040610217981 */ /* 0x000ea8000c1e9900 */
[----:B------:R-:W2:Y:S01]  /*0440*/  LDG.E.CONSTANT R35, desc[UR6][R16.64+0xc008] ;  /* 0x00c0080610237981 */ /* 0x000ea2000c1e9900 */
[----:B-1----:R-:W-:-:S03]  /*0450*/  IMAD.WIDE.U32 R2, R7, 0x4, R2 ;  /* 0x0000000407027825 */ /* 0x002fc600078e0002 */
[----:B------:R-:W2:Y:S04]  /*0460*/  LDG.E.CONSTANT R7, desc[UR6][R16.64+0x4] ;  /* 0x0000040610077981 */ /* 0x000ea8000c1e9900 */
[----:B------:R-:W2:Y:S01]  /*0470*/  LDG.E.CONSTANT R8, desc[UR6][R2.64] ;  /* 0x0000000602087981 */ /* 0x000ea2000c1e9900 */
[----:B0-----:R-:W-:-:S03]  /*0480*/  LEA R4, R9, R4, 0x18 ;  /* 0x0000000409047211 */ /* 0x001fc600078ec0ff */
[----:B------:R-:W2:Y:S02]  /*0490*/  LDG.E.CONSTANT R9, desc[UR6][R2.64+0x4] ;  /* 0x0000040602097981 */ /* 0x000ea4000c1e9900 */
[C---:B------:R-:W-:Y:S02]  /*04a0*/  IMAD R6, R5.reuse, 0xc, R4 ;  /* 0x0000000c05067824 */ /* 0x040fe400078e0204 */
[----:B------:R-:W2:Y:S04]  /*04b0*/  LDG.E.CONSTANT R10, desc[UR6][R2.64+0x8] ;  /* 0x00000806020a7981 */ /* 0x000ea8000c1e9900 */
[----:B------:R-:W2:Y:S04]  /*04c0*/  LDG.E.CONSTANT R11, desc[UR6][R2.64+0xc] ;  /* 0x00000c06020b7981 */ /* 0x000ea8000c1e9900 */
[----:B------:R-:W2:Y:S04]  /*04d0*/  LDG.E.CONSTANT R12, desc[UR6][R2.64+0x10] ;  /* 0x00001006020c7981 */ /* 0x000ea8000c1e9900 */
[----:B------:R-:W2:Y:S04]  /*04e0*/  LDG.E.CONSTANT R13, desc[UR6][R2.64+0x14] ;  /* 0x00001406020d7981 */ /* 0x000ea8000c1e9900 */
[----:B------:R-:W2:Y:S04]  /*04f0*/  LDG.E.CONSTANT R14, desc[UR6][R2.64+0x18] ;  /* 0x00001806020e7981 */ /* 0x000ea8000c1e9900 */
[----:B------:R-:W2:Y:S04]  /*0500*/  LDG.E.CONSTANT R15, desc[UR6][R2.64+0x1c] ;  /* 0x00001c06020f7981 */ /* 0x000ea8000c1e9900 */
[----:B------:R-:W2:Y:S04]  /*0510*/  @!P0 LDG.E.CONSTANT R16, desc[UR6][R2.64+0x800] ;  /* 0x0008000602108981 */ /* 0x000ea8000c1e9900 */
[----:B------:R-:W2:Y:S04]  /*0520*/  @!P0 LDG.E.CONSTANT R17, desc[UR6][R2.64+0x804] ;  /* 0x0008040602118981 */ /* 0x000ea8000c1e9900 */
[----:B------:R-:W2:Y:S04]  /*0530*/  @!P0 LDG.E.CONSTANT R18, desc[UR6][R2.64+0x808] ;  /* 0x0008080602128981 */ /* 0x000ea8000c1e9900 */
[----:B------:R-:W2:Y:S04]  /*0540*/  @!P0 LDG.E.CONSTANT R28, desc[UR6][R2.64+0x810] ;  /* 0x00081006021c8981 */ /* 0x000ea8000c1e9900 */
[----:B------:R-:W2:Y:S04]  /*0550*/  @!P0 LDG.E.CONSTANT R29, desc[UR6][R2.64+0x814] ;  /* 0x00081406021d8981 */ /* 0x000ea8000c1e9900 */
[----:B------:R-:W2:Y:S04]  /*0560*/  @!P0 LDG.E.CONSTANT R30, desc[UR6][R2.64+0x818] ;  /* 0x00081806021e8981 */ /* 0x000ea8000c1e9900 */
[----:B------:R-:W2:Y:S04]  /*0570*/  @!P0 LDG.E.CONSTANT R31, desc[UR6][R2.64+0x81c] ;  /* 0x00081c06021f8981 */ /* 0x000ea8000c1e9900 */
[----:B---3--:R0:W-:Y:S04]  /*0580*/  STS [R6], R19 ;  /* 0x0000001306007388 */ /* 0x0081e80000000800 */
[----:B0-----:R0:W3:Y:S01]  /*0590*/  @!P0 LDG.E.CONSTANT R19, desc[UR6][R2.64+0x80c] ;  /* 0x00080c0602138981 */ /* 0x0010e2000c1e9900 */
[----:B------:R-:W-:-:S03]  /*05a0*/  LEA R22, R5, UR4, 0x5 ;  /* 0x0000000405167c11 */ /* 0x000fc6000f8e28ff */
[----:B----4-:R-:W-:Y:S04]  /*05b0*/  STS [R6+0x8], R21 ;  /* 0x0000081506007388 */ /* 0x010fe80000000800 */
[----:B-----5:R-:W-:Y:S04]  /*05c0*/  STS [R6+0x300], R27 ;  /* 0x0003001b06007388 */ /* 0x020fe80000000800 */
[----:B--2---:R-:W-:Y:S04]  /*05d0*/  STS [R6+0x304], R33 ;  /* 0x0003042106007388 */ /* 0x004fe80000000800 */
[----:B------:R1:W-:Y:S04]  /*05e0*/  STS [R6+0x4], R7 ;  /* 0x0000040706007388 */ /* 0x0003e80000000800 */
[----:B------:R2:W-:Y:S04]  /*05f0*/  STS [R6+0x308], R35 ;  /* 0x0003082306007388 */ /* 0x0005e80000000800 */
[----:B------:R2:W-:Y:S04]  /*0600*/  STS.128 [R22], R8 ;  /* 0x0000000816007388 */ /* 0x0005e80000000c00 */
[----:B------:R2:W-:Y:S01]  /*0610*/  STS.128 [R22+0x10], R12 ;  /* 0x0000100c16007388 */ /* 0x0005e20000000c00 */
[----:B------:R-:W-:-:S03]  /*0620*/  IMAD R20, R5, 0xc, R6 ;  /* 0x0000000c05147824 */ /* 0x000fc600078e0206 */
[----:B------:R2:W-:Y:S01]  /*0630*/  @!P0 STS.128 [R22+0x810], R28 ;  /* 0x0008101c16008388 */ /* 0x0005e20000000c00 */
[----:B------:R-:W-:Y:S02]  /*0640*/  IADD3 R24, PT, PT, R24, 0x1, RZ ;  /* 0x0000000118187810 */ /* 0x000fe40007ffe0ff */
[----:B-1----:R-:W-:Y:S02]  /*0650*/  MOV R7, 0x600 ;  /* 0x0000060000077802 */ /* 0x002fe40000000f00 */
[----:B------:R-:W-:Y:S02]  /*0660*/  ISETP.NE.AND P1, PT, R24, 0x10, PT ;  /* 0x000000101800780c */ /* 0x000fe40003f25270 */
[----:B0-----:R-:W-:Y:S01]  /*0670*/  MOV R2, 0x100 ;  /* 0x0000010000027802 */ /* 0x001fe20000000f00 */
[----:B---3--:R2:W-:Y:S01]  /*0680*/  @!P0 STS.128 [R22+0x800], R16 ;  /* 0x0008001016008388 */ /* 0x0085e20000000c00 */
[----:B------:R-:W-:Y:S06]  /*0690*/  BAR.SYNC.DEFER_BLOCKING 0x0 ;  /* 0x0000000000007b1d */ /* 0x000fec0000010000 */
[----:B------:R2:W0:Y:S04]  /*06a0*/  LDS R25, [R20] ;  /* 0x0000000014197984 */ /* 0x0004280000000800 */
[----:B------:R2:W1:Y:S04]  /*06b0*/  LDS R23, [R20+0x4] ;  /* 0x0000040014177984 */ /* 0x0004680000000800 */
[----:B------:R2:W3:Y:S04]  /*06c0*/  LDS R3, [R20+0x8] ;  /* 0x0000080014037984 */ /* 0x0004e80000000800 */
[----:B------:R2:W4:Y:S04]  /*06d0*/  LDS R4, [R20+0xc] ;  /* 0x00000c0014047984 */ /* 0x0005280000000800 */
[----:B------:R2:W0:Y:S04]  /*06e0*/  LDS R5, [R20+0x10] ;  /* 0x0000100014057984 */ /* 0x0004280000000800 */
[----:B------:R2:W0:Y:S02]  /*06f0*/  LDS R6, [R20+0x14] ;  /* 0x0000140014067984 */ /* 0x0004240000000800 */
.L_x_0:
[----:B0-2---:R-:W-:Y:S01]  /*0700*/  IADD3 R22, PT, PT, R1, R2, RZ ;  /* 0x0000000201167210 */ /* 0x005fe20007ffe0ff */
[----:B------:R-:W0:Y:S04]  /*0710*/  LDS.64 R20, [R7+UR4+-0x600] ;  /* 0xfffa000407147984 */ /* 0x000e280008000a00 */
[----:B------:R-:W0:Y:S04]  /*0720*/  LDL.64 R18, [R22+-0x100] ;  /* 0xffff000016127983 */ /* 0x000e280000100a00 */
[----:B------:R-:W2:Y:S01]  /*0730*/  LDL.64 R8, [R22] ;  /* 0x0000000016087983 */ /* 0x000ea20000100a00 */
[----:B------:R-:W-:-:S03]  /*0740*/  IADD3 R2, PT, PT, R2, 0x8, RZ ;  /* 0x0000000802027810 */ /* 0x000fc60007ffe0ff */
[----:B------:R-:W1:Y:S04]  /*0750*/  LDS.64 R16, [R7+UR4+-0x400] ;  /* 0xfffc000407107984 */ /* 0x000e680008000a00 */
[----:B------:R-:W2:Y:S04]  /*0760*/  LDS.64 R10, [R7+UR4+-0x500] ;  /* 0xfffb0004070a7984 */ /* 0x000ea80008000a00 */
[----:B------:R-:W3:Y:S04]  /*0770*/  LDS.64 R14, [R7+UR4+-0x200] ;  /* 0xfffe0004070e7984 */ /* 0x000ee80008000a00 */
[----:B------:R-:W5:Y:S01]  /*0780*/  LDS.64 R12, [R7+UR4+-0x300] ;  /* 0xfffd0004070c7984 */ /* 0x000f620008000a00 */
[C---:B0-----:R-:W-:Y:S01]  /*0790*/  FFMA R20, R25.reuse, R20, R18 ;  /* 0x0000001419147223 */ /* 0x041fe20000000012 */
[----:B------:R-:W-:-:S02]  /*07a0*/  FFMA R26, R25, R21, R19 ;  /* 0x00000015191a7223 */ /* 0x000fc40000000013 */
[----:B------:R-:W0:Y:S01]  /*07b0*/  LDS.64 R18, [R7+UR4+-0x100] ;  /* 0xffff000407127984 */ /* 0x000e220008000a00 */
[----:B-1----:R-:W-:Y:S01]  /*07c0*/  FFMA R16, R23, R16, R20 ;  /* 0x0000001017107223 */ /* 0x002fe20000000014 */
[----:B--2---:R-:W-:Y:S01]  /*07d0*/  FFMA R8, R25, R10, R8 ;  /* 0x0000000a19087223 */ /* 0x004fe20000000008 */
[----:B------:R-:W-:Y:S01]  /*07e0*/  FFMA R26, R23, R17, R26 ;  /* 0x00000011171a7223 */ /* 0x000fe2000000001a */
[----:B------:R-:W4:Y:S01]  /*07f0*/  LDS.64 R20, [R7+UR4] ;  /* 0x0000000407147984 */ /* 0x000f220008000a00 */
[----:B---3--:R-:W-:Y:S01]  /*0800*/  FFMA R17, R3, R14, R16 ;  /* 0x0000000e03117223 */ /* 0x008fe20000000010 */
[----:B------:R-:W-:Y:S01]  /*0810*/  FFMA R14, R25, R11, R9 ;  /* 0x0000000b190e7223 */ /* 0x000fe20000000009 */
[----:B-----5:R-:W-:Y:S01]  /*0820*/  FFMA R10, R23, R12, R8 ;  /* 0x0000000c170a7223 */ /* 0x020fe20000000008 */
[----:B------:R-:W-:Y:S01]  /*0830*/  FFMA R26, R3, R15, R26 ;  /* 0x0000000f031a7223 */ /* 0x000fe2000000001a */
[----:B------:R-:W1:Y:S01]  /*0840*/  LDS.64 R8, [R7+UR4+0x100] ;  /* 0x0001000407087984 */ /* 0x000e620008000a00 */
[----:B------:R-:W-:-:S03]  /*0850*/  FFMA R14, R23, R13, R14 ;  /* 0x0000000d170e7223 */ /* 0x000fc6000000000e */
[----:B------:R-:W2:Y:S01]  /*0860*/  LDS.64 R12, [R7+UR4+0x200] ;  /* 0x00020004070c7984 */ /* 0x000ea20008000a00 */
[C---:B0-----:R-:W-:Y:S01]  /*0870*/  FFMA R27, R3.reuse, R18, R10 ;  /* 0x00000012031b7223 */ /* 0x041fe2000000000a */
[----:B------:R-:W-:Y:S02]  /*0880*/  FFMA R18, R3, R19, R14 ;  /* 0x0000001303127223 */ /* 0x000fe4000000000e */
[----:B------:R-:W0:Y:S01]  /*0890*/  LDS.64 R10, [R7+UR4+0x300] ;  /* 0x00030004070a7984 */ /* 0x000e220008000a00 */
[C---:B----4-:R-:W-:Y:S01]  /*08a0*/  FFMA R20, R4.reuse, R20, R17 ;  /* 0x0000001404147223 */ /* 0x050fe20000000011 */
[C---:B------:R-:W-:Y:S02]  /*08b0*/  FFMA R26, R4.reuse, R21, R26 ;  /* 0x00000015041a7223 */ /* 0x040fe4000000001a */
[----:B------:R-:W3:Y:S01]  /*08c0*/  LDS.64 R14, [R7+UR4+0x400] ;  /* 0x00040004070e7984 */ /* 0x000ee20008000a00 */
[----:B-1----:R-:W-:-:S03]  /*08d0*/  FFMA R27, R4, R8, R27 ;  /* 0x00000008041b7223 */ /* 0x002fc6000000001b */
[----:B------:R1:W4:Y:S01]  /*08e0*/  LDS.64 R16, [R7+UR4+0x500] ;  /* 0x0005000407107984 */ /* 0x0003220008000a00 */
[----:B------:R-:W-:Y:S01]  /*08f0*/  FFMA R18, R4, R9, R18 ;  /* 0x0000000904127223 */ /* 0x000fe20000000012 */
[C---:B--2---:R-:W-:Y:S01]  /*0900*/  FFMA R9, R5.reuse, R12, R20 ;  /* 0x0000000c05097223 */ /* 0x044fe20000000014 */
[----:B------:R-:W-:Y:S01]  /*0910*/  FFMA R26, R5, R13, R26 ;  /* 0x0000000d051a7223 */ /* 0x000fe2000000001a */
[----:B-1----:R-:W-:-:S04]  /*0920*/  IADD3 R7, PT, PT, R7, 0x8, RZ ;  /* 0x0000000807077810 */ /* 0x002fc80007ffe0ff */
[----:B------:R-:W-:Y:S01]  /*0930*/  ISETP.NE.AND P0, PT, R7, 0x700, PT ;  /* 0x000007000700780c */ /* 0x000fe20003f05270 */
[C---:B0-----:R-:W-:Y:S01]  /*0940*/  FFMA R27, R5.reuse, R10, R27 ;  /* 0x0000000a051b7223 */ /* 0x041fe2000000001b */
[----:B------:R-:W-:Y:S01]  /*0950*/  FFMA R18, R5, R11, R18 ;  /* 0x0000000b05127223 */ /* 0x000fe20000000012 */
[C---:B---3--:R-:W-:Y:S01]  /*0960*/  FFMA R14, R6.reuse, R14, R9 ;  /* 0x0000000e060e7223 */ /* 0x048fe20000000009 */
[C---:B------:R-:W-:Y:S01]  /*0970*/  FFMA R15, R6.reuse, R15, R26 ;  /* 0x0000000f060f7223 */ /* 0x040fe2000000001a */
[C---:B----4-:R-:W-:Y:S01]  /*0980*/  FFMA R16, R6.reuse, R16, R27 ;  /* 0x0000001006107223 */ /* 0x050fe2000000001b */
[----:B------:R-:W-:-:S03]  /*0990*/  FFMA R17, R6, R17, R18 ;  /* 0x0000001106117223 */ /* 0x000fc60000000012 */
[----:B------:R0:W-:Y:S04]  /*09a0*/  STL.64 [R22+-0x100], R14 ;  /* 0xffff000e16007387 */ /* 0x0001e80000100a00 */
[----:B------:R0:W-:Y:S01]  /*09b0*/  STL.64 [R22], R16 ;  /* 0x0000001016007387 */ /* 0x0001e20000100a00 */
[----:B------:R-:W-:Y:S05]  /*09c0*/  @P0 BRA `(.L_x_0) ;  /* 0xfffffffc004c0947 */ /* 0x000fea000383ffff */
[----:B------:R-:W-:Y:S05]  /*09d0*/  @P1 BRA `(.L_x_1) ;  /* 0xfffffff8002c1947 */ /* 0x000fea000383ffff */
[----:B------:R-:W1:Y:S01]  /*09e0*/  LDC.64 R2, c[0x0][0x398] ;  /* 0x0000e600ff027b82 */ /* 0x000e620000000a00 */
[----:B------:R-:W2:Y:S04]  /*09f0*/  LDL.128 R8, [R1] ;  /* 0x0000000001087983 */ /* 0x000ea80000100c00 */
[----:B------:R-:W3:Y:S01]  /*0a00*/  LDL.128 R4, [R1+0x100] ;  /* 0x0001000001047983 */ /* 0x000ee20000100c00 */
[----:B------:R-:W4:Y:S02]  /*0a10*/  S2R R18, SR_TID.X ;  /* 0x0000000000127919 */ /* 0x000f240000002100 */
[----:B------:R-:W5:Y:S01]  /*0a20*/  LDC.64 R20, c[0x0][0x390] ;  /* 0x0000e400ff147b82 */ /* 0x000f620000000a00 */
[----:B-1----:R-:W2:Y:S04]  /*0a30*/  LDG.E.CONSTANT R13, desc[UR6][R2.64] ;  /* 0x00000006020d7981 */ /* 0x002ea8000c1e9900 */
[----:B------:R-:W3:Y:S04]  /*0a40*/  LDG.E.CONSTANT R12, desc[UR6][R2.64+0x4] ;  /* 0x00000406020c7981 */ /* 0x000ee8000c1e9900 */
[----:B------:R-:W3:Y:S04]  /*0a50*/  LDG.E.CONSTANT R23, desc[UR6][R2.64+0x8] ;  /* 0x0000080602177981 */ /* 0x000ee8000c1e9900 */
[----:B------:R-:W3:Y:S04]  /*0a60*/  LDG.E.CONSTANT R19, desc[UR6][R2.64+0x100] ;  /* 0x0001000602137981 */ /* 0x000ee8000c1e9900 */
[----:B0-----:R-:W3:Y:S04]  /*0a70*/  LDG.E.CONSTANT R16, desc[UR6][R2.64+0x104] ;  /* 0x0001040602107981 */ /* 0x001ee8000c1e9900 */
[----:B------:R-:W3:Y:S01]  /*0a80*/  LDG.E.CONSTANT R17, desc[UR6][R2.64+0x108] ;  /* 0x0001080602117981 */ /* 0x000ee2000c1e9900 */
[----:B------:R-:W-:-:S02]  /*0a90*/  SHF.L.U32 R14, R0, 0xd, RZ ;  /* 0x0000000d000e7819 */ /* 0x000fc400000006ff */
[----:B----4-:R-:W-:Y:S01]  /*0aa0*/  SHF.L.U32 R15, R18, 0x9, RZ ;  /* 0x00000009120f7819 */ /* 0x010fe200000006ff */
[----:B------:R-:W4:Y:S01]  /*0ab0*/  LDG.E.CONSTANT R22, desc[UR6][R2.64+0xc] ;  /* 0x00000c0602167981 */ /* 0x000f22000c1e9900 */
[----:B------:R-:W-:Y:S02]  /*0ac0*/  LOP3.LUT R14, R14, 0x7fff8000, RZ, 0xc0, !PT ;  /* 0x7fff80000e0e7812 */ /* 0x000fe400078ec0ff */
[----:B------:R-:W-:Y:S01]  /*0ad0*/  LOP3.LUT R15, R15, 0x7e000, RZ, 0xc0, !PT ;  /* 0x0007e0000f0f7812 */ /* 0x000fe200078ec0ff */
[----:B------:R-:W4:Y:S01]  /*0ae0*/  LDG.E.CONSTANT R27, desc[UR6][R2.64+0x10] ;  /* 0x00001006021b7981 */ /* 0x000f22000c1e9900 */
[----:B------:R-:W-:Y:S02]  /*0af0*/  SHF.L.U32 R18, R18, 0x7, RZ ;  /* 0x0000000712127819 */ /* 0x000fe400000006ff */
[----:B------:R-:W-:Y:S01]  /*0b00*/  IADD3 R14, PT, PT, R14, R15, RZ ;  /* 0x0000000f0e0e7210 */ /* 0x000fe20007ffe0ff */
[----:B------:R-:W4:Y:S01]  /*0b10*/  LDG.E.CONSTANT R24, desc[UR6][R2.64+0x14] ;  /* 0x0000140602187981 */ /* 0x000f22000c1e9900 */
[----:B------:R-:W-:-:S03]  /*0b20*/  LOP3.LUT R15, R0, 0x3, RZ, 0xc0, !PT ;  /* 0x00000003000f7812 */ /* 0x000fc600078ec0ff */
[----:B------:R-:W4:Y:S01]  /*0b30*/  LDG.E.CONSTANT R0, desc[UR6][R2.64+0x10c] ;  /* 0x00010c0602007981 */ /* 0x000f22000c1e9900 */
[----:B------:R-:W-:Y:S02]  /*0b40*/  LEA R14, R15, R14, 0xb ;  /* 0x0000000e0f0e7211 */ /* 0x000fe400078e58ff */
[----:B------:R-:W-:Y:S01]  /*0b50*/  LOP3.LUT R15, R18, 0x780, RZ, 0xc0, !PT ;  /* 0x00000780120f7812 */ /* 0x000fe200078ec0ff */
[----:B------:R-:W4:Y:S03]  /*0b60*/  LDG.E.CONSTANT R25, desc[UR6][R2.64+0x118] ;  /* 0x0001180602197981 */ /* 0x000f26000c1e9900 */
[----:B------:R-:W-:-:S05]  /*0b70*/  IADD3 R15, PT, PT, R14, R15, RZ ;  /* 0x0000000f0e0f7210 */ /* 0x000fca0007ffe0ff */
[----:B-----5:R-:W-:-:S04]  /*0b80*/  IMAD.WIDE.U32 R20, R15, 0x4, R20 ;  /* 0x000000040f147825 */ /* 0x020fc800078e0014 */
[----:B--2---:R-:W-:Y:S01]  /*0b90*/  FADD R8, R8, R13 ;  /* 0x0000000d08087221 */ /* 0x004fe20000000000 */
[----:B---3--:R-:W-:Y:S02]  /*0ba0*/  FADD R9, R9, R12 ;  /* 0x0000000c09097221 */ /* 0x008fe40000000000 */
[----:B------:R-:W2:Y:S02]  /*0bb0*/  LDL.128 R12, [R1+0x10] ;  /* 0x00001000010c7983 */ /* 0x000ea40000100c00 */
[----:B------:R-:W-:Y:S01]  /*0bc0*/  FMNMX R29, RZ, R8, !PT ;  /* 0x00000008ff1d7209 */ /* 0x000fe20007800000 */
[----:B------:R-:W-:Y:S01]  /*0bd0*/  FADD R10, R10, R23 ;  /* 0x000000170a0a7221 */ /* 0x000fe20000000000 */
[----:B------:R-:W-:Y:S01]  /*0be0*/  FMNMX R26, RZ, R9, !PT ;  /* 0x00000009ff1a7209 */ /* 0x000fe20007800000 */
[----:B------:R-:W3:Y:S01]  /*0bf0*/  LDG.E.CONSTANT R23, desc[UR6][R2.64+0x110] ;  /* 0x0001100602177981 */ /* 0x000ee2000c1e9900 */
[----:B------:R-:W-:-:S03]  /*0c00*/  FADD R4, R4, R19 ;  /* 0x0000001304047221 */ /* 0x000fc60000000000 */
[----:B------:R-:W5:Y:S01]  /*0c10*/  LDG.E.CONSTANT R9, desc[UR6][R2.64+0x18] ;  /* 0x0000180602097981 */ /* 0x000f62000c1e9900 */
[----:B------:R-:W-:-:S03]  /*0c20*/  FADD R5, R5, R16 ;  /* 0x0000001005057221 */ /* 0x000fc60000000000 */
[----:B------:R-:W3:Y:S01]  /*0c30*/  LDG.E.CONSTANT R8, desc[UR6][R2.64+0x114] ;  /* 0x0001140602087981 */ /* 0x000ee2000c1e9900 */
[----:B------:R-:W-:-:S03]  /*0c40*/  FADD R6, R6, R17 ;  /* 0x0000001106067221 */ /* 0x000fc60000000000 */
[----:B------:R-:W3:Y:S01]  /*0c50*/  LDL.128 R16, [R1+0x110] ;  /* 0x0001100001107983 */ /* 0x000ee20000100c00 */
[----:B----4-:R-:W-:Y:S01]  /*0c60*/  FADD R22, R11, R22 ;  /* 0x000000160b167221 */ /* 0x010fe20000000000 */
[----:B------:R-:W-:-:S04]  /*0c70*/  FMNMX R10, RZ, R10, !PT ;  /* 0x0000000aff0a7209 */ /* 0x000fc80007800000 */
[----:B------:R-:W-:Y:S02]  /*0c80*/  FMNMX R31, RZ, R22, !PT ;  /* 0x00000016ff1f7209 */ /* 0x000fe40007800000 */
[----:B------:R-:W4:Y:S01]  /*0c90*/  LDG.E.CONSTANT R22, desc[UR6][R2.64+0x1c] ;  /* 0x00001c0602167981 */ /* 0x000f22000c1e9900 */
[----:B------:R-:W-:Y:S01]  /*0ca0*/  FMNMX R11, RZ, R4, !PT ;  /* 0x00000004ff0b7209 */ /* 0x000fe20007800000 */
[----:B------:R-:W-:Y:S02]  /*0cb0*/  FADD R28, R7, R0 ;  /* 0x00000000071c7221 */ /* 0x000fe40000000000 */
[----:B------:R-:W4:Y:S04]  /*0cc0*/  LDG.E.CONSTANT R0, desc[UR6][R2.64+0x11c] ;  /* 0x00011c0602007981 */ /* 0x000f28000c1e9900 */
[----:B------:R0:W-:Y:S04]  /*0cd0*/  STG.E desc[UR6][R20.64], R29 ;  /* 0x0000001d14007986 */ /* 0x0001e8000c101906 */
[----:B------:R1:W-:Y:S04]  /*0ce0*/  STG.E desc[UR6][R20.64+0x4], R26 ;  /* 0x0000041a14007986 */ /* 0x0003e8000c101906 */
[----:B------:R2:W-:Y:S01]  /*0cf0*/  STG.E desc[UR6][R20.64+0x8], R10 ;  /* 0x0000080a14007986 */ /* 0x0005e2000c101906 */
[----:B0-----:R-:W-:-:S02]  /*0d00*/  FMNMX R29, RZ, R5, !PT ;  /* 0x00000005ff1d7209 */ /* 0x001fc40007800000 */
[----:B-1----:R-:W-:Y:S02]  /*0d10*/  FMNMX R26, RZ, R6, !PT ;  /* 0x00000006ff1a7209 */ /* 0x002fe40007800000 */
[----:B------:R-:W4:Y:S04]  /*0d20*/  LDL.128 R4, [R1+0x20] ;  /* 0x0000200001047983 */ /* 0x000f280000100c00 */
[----:B------:R0:W-:Y:S04]  /*0d30*/  STG.E desc[UR6][R20.64+0x104], R29 ;  /* 0x0001041d14007986 */ /* 0x0001e8000c101906 */
[----:B------:R3:W-:Y:S04]  /*0d40*/  STG.E desc[UR6][R20.64+0x108], R26 ;  /* 0x0001081a14007986 */ /* 0x0007e8000c101906 */
[----:B------:R1:W-:Y:S01]  /*0d50*/  STG.E desc[UR6][R20.64+0x100], R11 ;  /* 0x0001000b14007986 */ /* 0x0003e2000c101906 */
[----:B--2---:R-:W-:Y:S01]  /*0d60*/  FADD R10, R12, R27 ;  /* 0x0000001b0c0a7221 */ /* 0x004fe20000000000 */
[----:B------:R-:W-:-:S02]  /*0d70*/  FADD R24, R13, R24 ;  /* 0x000000180d187221 */ /* 0x000fc40000000000 */
[----:B------:R-:W2:Y:S04]  /*0d80*/  LDG.E.CONSTANT R12, desc[UR6][R2.64+0x24] ;  /* 0x00002406020c7981 */ /* 0x000ea8000c1e9900 */
[----:B------:R-:W2:Y:S01]  /*0d90*/  LDG.E.CONSTANT R13, desc[UR6][R2.64+0x20] ;  /* 0x00002006020d7981 */ /* 0x000ea2000c1e9900 */
[----:B------:R-:W-:Y:S01]  /*0da0*/  FMNMX R27, RZ, R28, !PT ;  /* 0x0000001cff1b7209 */ /* 0x000fe20007800000 */
[----:B-----5:R-:W-:Y:S01]  /*0db0*/  FADD R14, R14, R9 ;  /* 0x000000090e0e7221 */ /* 0x020fe20000000000 */
[----:B0-----:R-:W-:Y:S01]  /*0dc0*/  FMNMX R29, RZ, R10, !PT ;  /* 0x0000000aff1d7209 */ /* 0x001fe20007800000 */
[----:B---3--:R-:W-:Y:S01]  /*0dd0*/  FADD R26, R16, R23 ;  /* 0x00000017101a7221 */ /* 0x008fe20000000000 */
[----:B------:R-:W-:Y:S01]  /*0de0*/  FADD R28, R17, R8 ;  /* 0x00000008111c7221 */ /* 0x000fe20000000000 */
[----:B------:R-:W-:Y:S01]  /*0df0*/  FADD R18, R18, R25 ;  /* 0x0000001912127221 */ /* 0x000fe20000000000 */
[----:B-1----:R-:W3:Y:S04]  /*0e00*/  LDL.128 R8, [R1+0x120] ;  /* 0x0001200001087983 */ /* 0x002ee80000100c00 */
[----:B------:R-:W5:Y:S04]  /*0e10*/  LDG.E.CONSTANT R17, desc[UR6][R2.64+0x28] ;  /* 0x0000280602117981 */ /* 0x000f68000c1e9900 */
[----:B------:R-:W3:Y:S04]  /*0e20*/  LDG.E.CONSTANT R23, desc[UR6][R2.64+0x120] ;  /* 0x0001200602177981 */ /* 0x000ee8000c1e9900 */
[----:B------:R-:W3:Y:S04]  /*0e30*/  LDG.E.CONSTANT R16, desc[UR6][R2.64+0x124] ;  /* 0x0001240602107981 */ /* 0x000ee8000c1e9900 */
[----:B------:R-:W3:Y:S01]  /*0e40*/  LDG.E.CONSTANT R25, desc[UR6][R2.64+0x128] ;  /* 0x0001280602197981 */ /* 0x000ee2000c1e9900 */
[----:B------:R-:W-:Y:S01]  /*0e50*/  FMNMX R14, RZ, R14, !PT ;  /* 0x0000000eff0e7209 */ /* 0x000fe20007800000 */
[----:B----4-:R-:W-:Y:S01]  /*0e60*/  FADD R15, R15, R22 ;  /* 0x000000160f0f7221 */ /* 0x010fe20000000000 */
[----:B------:R-:W-:Y:S01]  /*0e70*/  FADD R19, R19, R0 ;  /* 0x0000000013137221 */ /* 0x000fe20000000000 */
[----:B------:R-:W4:Y:S04]  /*0e80*/  LDG.E.CONSTANT R22, desc[UR6][R2.64+0x2c] ;  /* 0x00002c0602167981 */ /* 0x000f28000c1e9900 */
[----:B------:R-:W4:Y:S04]  /*0e90*/  LDG.E.CONSTANT R0, desc[UR6][R2.64+0x12c] ;  /* 0x00012c0602007981 */ /* 0x000f28000c1e9900 */
[----:B------:R0:W-:Y:S04]  /*0ea0*/  STG.E desc[UR6][R20.64+0x10c], R27 ;  /* 0x00010c1b14007986 */ /* 0x0001e8000c101906 */
[----:B------:R1:W-:Y:S04]  /*0eb0*/  STG.E desc[UR6][R20.64+0x10], R29 ;  /* 0x0000101d14007986 */ /* 0x0003e8000c101906 */
[----:B------:R1:W-:Y:S01]  /*0ec0*/  STG.E desc[UR6][R20.64+0xc], R31 ;  /* 0x00000c1f14007986 */ /* 0x0003e2000c101906 */
[----:B0-----:R-:W-:-:S03]  /*0ed0*/  FMNMX R27, RZ, R26, !PT ;  /* 0x0000001aff1b7209 */ /* 0x001fc60007800000 */
[----:B------:R-:W-:Y:S01]  /*0ee0*/  STG.E desc[UR6][R20.64+0x18], R14 ;  /* 0x0000180e14007986 */ /* 0x000fe2000c101906 */
[----:B-1----:R-:W-:Y:S02]  /*0ef0*/  FMNMX R29, RZ, R28, !PT ;  /* 0x0000001cff1d7209 */ /* 0x002fe40007800000 */
[----:B------:R-:W-:Y:S02]  /*0f00*/  FMNMX R31, RZ, R15, !PT ;  /* 0x0000000fff1f7209 */ /* 0x000fe40007800000 */
[----:B------:R-:W-:Y:S02]  /*0f10*/  FMNMX R24, RZ, R24, !PT ;  /* 0x00000018ff187209 */ /* 0x000fe40007800000 */
[----:B------:R-:W-:Y:S01]  /*0f20*/  FMNMX R18, RZ, R18, !PT ;  /* 0x00000012ff127209 */ /* 0x000fe20007800000 */
[----:B------:R-:W-:Y:S04]  /*0f30*/  STG.E desc[UR6][R20.64+0x110], R27 ;  /* 0x0001101b14007986 */ /* 0x000fe8000c101906 */
[----:B------:R-:W-:Y:S04]  /*0f40*/  STG.E desc[UR6][R20.64+0x114], R29 ;  /* 0x0001141d14007986 */ /* 0x000fe8000c101906 */
[----:B------:R0:W-:Y:S04]  /*0f50*/  STG.E desc[UR6][R20.64+0x14], R24 ;  /* 0x0000141814007986 */ /* 0x0001e8000c101906 */
[----:B------:R1:W-:Y:S01]  /*0f60*/  STG.E desc[UR6][R20.64+0x118], R18 ;  /* 0x0001181214007986 */ /* 0x0003e2000c101906 */
[----:B0-----:R-:W-:Y:S01]  /*0f70*/  FMNMX R24, RZ, R19, !PT ;  /* 0x00000013ff187209 */ /* 0x001fe20007800000 */
[----:B--2---:R-:W-:-:S02]  /*0f80*/  FADD R28, R5, R12 ;  /* 0x0000000c051c7221 */ /* 0x004fc40000000000 */
[----:B------:R-:W2:Y:S01]  /*0f90*/  LDG.E.CONSTANT R5, desc[UR6][R2.64+0x30] ;  /* 0x0000300602057981 */ /* 0x000ea2000c1e9900 */
[----:B------:R-:W-:-:S03]  /*0fa0*/  FADD R26, R4, R13 ;  /* 0x0000000d041a7221 */ /* 0x000fc60000000000 */
[----:B------:R-:W2:Y:S04]  /*0fb0*/  LDL.128 R12, [R1+0x30] ;  /* 0x00003000010c7983 */ /* 0x000ea80000100c00 */
[----:B------:R-:W2:Y:S01]  /*0fc0*/  LDG.E.CONSTANT R4, desc[UR6][R2.64+0x34] ;  /* 0x0000340602047981 */ /* 0x000ea2000c1e9900 */
[----:B------:R-:W-:Y:S02]  /*0fd0*/  FMNMX R27, RZ, R26, !PT ;  /* 0x0000001aff1b7209 */ /* 0x000fe40007800000 */
[----:B------:R-:W-:Y:S01]  /*0fe0*/  FMNMX R29, RZ, R28, !PT ;  /* 0x0000001cff1d7209 */ /* 0x000fe20007800000 */
[----:B-----5:R-:W-:Y:S01]  /*0ff0*/  FADD R6, R6, R17 ;  /* 0x0000001106067221 */ /* 0x020fe20000000000 */
[----:B---3--:R-:W-:Y:S02]  /*1000*/  FADD R26, R8, R23 ;  /* 0x00000017081a7221 */ /* 0x008fe40000000000 */
[----:B------:R-:W3:Y:S01]  /*1010*/  LDG.E.CONSTANT R23, desc[UR6][R2.64+0x130] ;  /* 0x0001300602177981 */ /* 0x000ee2000c1e9900 */
[----:B------:R-:W-:-:S03]  /*1020*/  FADD R28, R9, R16 ;  /* 0x00000010091c7221 */ /* 0x000fc60000000000 */
[----:B-1----:R-:W3:Y:S01]  /*1030*/  LDL.128 R16, [R1+0x130] ;  /* 0x0001300001107983 */ /* 0x002ee20000100c00 */
[----:B------:R-:W-:-:S03]  /*1040*/  FADD R10, R10, R25 ;  /* 0x000000190a0a7221 */ /* 0x000fc60000000000 */
[----:B------:R-:W5:Y:S04]  /*1050*/  LDG.E.CONSTANT R9, desc[UR6][R2.64+0x38] ;  /* 0x0000380602097981 */ /* 0x000f68000c1e9900 */
[----:B------:R-:W5:Y:S04]  /*1060*/  LDG.E.CONSTANT R8, desc[UR6][R2.64+0x134] ;  /* 0x0001340602087981 */ /* 0x000f68000c1e9900 */
[----:B------:R-:W5:Y:S01]  /*1070*/  LDG.E.CONSTANT R25, desc[UR6][R2.64+0x138] ;  /* 0x0001380602197981 */ /* 0x000f62000c1e9900 */
        /* <DEDUP_REMOVED lines=25> */
[----:B---3--:R-:W-:Y:S02]  /*1210*/  FADD R26, R16, R23 ;  /* 0x00000017101a7221 */ /* 0x008fe40000000000 */
[----:B------:R-:W3:Y:S01]  /*1220*/  LDG.E.CONSTANT R23, desc[UR6][R2.64+0x140] ;  /* 0x0001400602177981 */ /* 0x000ee2000c1e9900 */
[----:B-----5:R-:W-:-:S03]  /*1230*/  FADD R14, R14, R9 ;  /* 0x000000090e0e7221 */ /* 0x020fc60000000000 */
[----:B------:R-:W5:Y:S01]  /*1240*/  LDG.E.CONSTANT R16, desc[UR6][R2.64+0x144] ;  /* 0x0001440602107981 */ /* 0x000f62000c1e9900 */
[----:B------:R-:W-:-:S03]  /*1250*/  FADD R28, R17, R8 ;  /* 0x00000008111c7221 */ /* 0x000fc60000000000 */
[----:B-1----:R-:W3:Y:S01]  /*1260*/  LDL.128 R8, [R1+0x140] ;  /* 0x0001400001087983 */ /* 0x002ee20000100c00 */
[----:B------:R-:W-:-:S03]  /*1270*/  FADD R18, R18, R25 ;  /* 0x0000001912127221 */ /* 0x000fc60000000000 */
        /* <DEDUP_REMOVED lines=27> */
[----:B---3--:R-:W-:Y:S01]  /*1430*/  FADD R26, R8, R23 ;  /* 0x00000017081a7221 */ /* 0x008fe20000000000 */
[----:B-----5:R-:W-:Y:S01]  /*1440*/  FADD R28, R9, R16 ;  /* 0x00000010091c7221 */ /* 0x020fe20000000000 */
        /* <DEDUP_REMOVED lines=155> */
[----:B------:R-:W4:Y:S01]  /*1e00*/  LDG.E.CONSTANT R0, desc[UR6][R2.64+0xa4] ;  /* 0x0000a40602007981 */ /* 0x000f22000c1e9900 */
[----:B------:R-:W-:-:S03]  /*1e10*/  FMNMX R10, RZ, R10, !PT ;  /* 0x0000000aff0a7209 */ /* 0x000fc60007800000 */
[----:B------:R-:W-:Y:S04]  /*1e20*/  STG.E desc[UR6][R20.64+0x184], R29 ;  /* 0x0001841d14007986 */ /* 0x000fe8000c101906 */
[----:B------:R-:W-:Y:S04]  /*1e30*/  STG.E desc[UR6][R20.64+0x17c], R24 ;  /* 0x00017c1814007986 */ /* 0x000fe8000c101906 */
[----:B------:R0:W-:Y:S04]  /*1e40*/  STG.E desc[UR6][R20.64+0x180], R27 ;  /* 0x0001801b14007986 */ /* 0x0001e8000c101906 */
[----:B------:R-:W-:Y:S04]  /*1e50*/  STG.E desc[UR6][R20.64+0x188], R10 ;  /* 0x0001880a14007986 */ /* 0x000fe8000c101906 */
[----:B0-----:R-:W4:Y:S01]  /*1e60*/  LDG.E.CONSTANT R27, desc[UR6][R2.64+0xa8] ;  /* 0x0000a806021b7981 */ /* 0x001f22000c1e9900 */
[----:B--2---:R-:W-:-:S03]  /*1e70*/  FADD R11, R12, R5 ;  /* 0x000000050c0b7221 */ /* 0x004fc60000000000 */
[----:B------:R-:W2:Y:S01]  /*1e80*/  LDG.E.CONSTANT R12, desc[UR6][R2.64+0x19c] ;  /* 0x00019c06020c7981 */ /* 0x000ea2000c1e9900 */
[----:B------:R-:W-:-:S03]  /*1e90*/  FADD R28, R13, R4 ;  /* 0x000000040d1c7221 */ /* 0x000fc60000000000 */
[----:B------:R-:W2:Y:S04]  /*1ea0*/  LDL.128 R4, [R1+0xa0] ;  /* 0x0000a00001047983 */ /* 0x000ea80000100c00 */
[----:B------:R-:W2:Y:S01]  /*1eb0*/  LDG.E.CONSTANT R13, desc[UR6][R2.64+0xa0] ;  /* 0x0000a006020d7981 */ /* 0x000ea2000c1e9900 */
[----:B------:R-:W-:-:S05]  /*1ec0*/  FMNMX R29, RZ, R11, !PT ;  /* 0x0000000bff1d7209 */ /* 0x000fca0007800000 */
[----:B------:R3:W-:Y:S02]  /*1ed0*/  STG.E desc[UR6][R20.64+0x90], R29 ;  /* 0x0000901d14007986 */ /* 0x0007e4000c101906 */
[----:B---3--:R-:W-:Y:S01]  /*1ee0*/  FADD R29, R17, R8 ;  /* 0x00000008111d7221 */ /* 0x008fe20000000000 */
[----:B-----5:R-:W-:Y:S02]  /*1ef0*/  FADD R24, R14, R9 ;  /* 0x000000090e187221 */ /* 0x020fe40000000000 */
[----:B------:R-:W3:Y:S01]  /*1f00*/  LDL.128 R8, [R1+0x1a0] ;  /* 0x0001a00001087983 */ /* 0x000ee20000100c00 */
[----:B------:R-:W-:-:S03]  /*1f10*/  FADD R18, R18, R25 ;  /* 0x0000001912127221 */ /* 0x000fc60000000000 */
[----:B------:R-:W3:Y:S01]  /*1f20*/  LDG.E.CONSTANT R25, desc[UR6][R2.64+0x1a0] ;  /* 0x0001a00602197981 */ /* 0x000ee2000c1e9900 */
[----:B------:R-:W-:-:S03]  /*1f30*/  FADD R16, R16, R23 ;  /* 0x0000001710107221 */ /* 0x000fc60000000000 */
[----:B------:R-:W5:Y:S04]  /*1f40*/  LDG.E.CONSTANT R14, desc[UR6][R2.64+0x1a4] ;  /* 0x0001a406020e7981 */ /* 0x000f68000c1e9900 */
[----:B------:R-:W5:Y:S01]  /*1f50*/  LDG.E.CONSTANT R23, desc[UR6][R2.64+0x1a8] ;  /* 0x0001a80602177981 */ /* 0x000f62000c1e9900 */
[----:B------:R-:W-:Y:S02]  /*1f60*/  FMNMX R28, RZ, R28, !PT ;  /* 0x0000001cff1c7209 */ /* 0x000fe40007800000 */
[----:B------:R-:W-:Y:S01]  /*1f70*/  FMNMX R17, RZ, R24, !PT ;  /* 0x00000018ff117209 */ /* 0x000fe20007800000 */
[----:B------:R4:W-:Y:S01]  /*1f80*/  STG.E desc[UR6][R20.64+0x18c], R26 ;  /* 0x00018c1a14007986 */ /* 0x0009e2000c101906 */
[----:B------:R-:W-:Y:S02]  /*1f90*/  FMNMX R29, RZ, R29, !PT ;  /* 0x0000001dff1d7209 */ /* 0x000fe40007800000 */
[----:B------:R-:W-:Y:S01]  /*1fa0*/  FMNMX R24, RZ, R18, !PT ;  /* 0x00000012ff187209 */ /* 0x000fe20007800000 */
[----:B------:R-:W-:Y:S01]  /*1fb0*/  STG.E desc[UR6][R20.64+0x94], R28 ;  /* 0x0000941c14007986 */ /* 0x000fe2000c101906 */
[----:B----4-:R-:W-:-:S03]  /*1fc0*/  FADD R26, R15, R22 ;  /* 0x000000160f1a7221 */ /* 0x010fc60000000000 */
[----:B------:R-:W4:Y:S01]  /*1fd0*/  LDG.E.CONSTANT R22, desc[UR6][R2.64+0xac] ;  /* 0x0000ac0602167981 */ /* 0x000f22000c1e9900 */
[----:B------:R-:W-:-:S03]  /*1fe0*/  FMNMX R15, RZ, R16, !PT ;  /* 0x00000010ff0f7209 */ /* 0x000fc60007800000 */
[----:B------:R-:W-:Y:S04]  /*1ff0*/  STG.E desc[UR6][R20.64+0x98], R17 ;  /* 0x0000981114007986 */ /* 0x000fe8000c101906 */
[----:B------:R-:W-:Y:S04]  /*2000*/  STG.E desc[UR6][R20.64+0x194], R29 ;  /* 0x0001941d14007986 */ /* 0x000fe8000c101906 */
[----:B------:R0:W-:Y:S04]  /*2010*/  STG.E desc[UR6][R20.64+0x8c], R31 ;  /* 0x00008c1f14007986 */ /* 0x0001e8000c101906 */
[----:B------:R1:W-:Y:S04]  /*2020*/  STG.E desc[UR6][R20.64+0x198], R24 ;  /* 0x0001981814007986 */ /* 0x0003e8000c101906 */
[----:B------:R-:W-:Y:S01]  /*2030*/  STG.E desc[UR6][R20.64+0x190], R15 ;  /* 0x0001900f14007986 */ /* 0x000fe2000c101906 */
[----:B0-----:R-:W-:Y:S01]  /*2040*/  FMNMX R31, RZ, R26, !PT ;  /* 0x0000001aff1f7209 */ /* 0x001fe20007800000 */
[----:B--2---:R-:W-:-:S02]  /*2050*/  FADD R12, R19, R12 ;  /* 0x0000000c130c7221 */ /* 0x004fc40000000000 */
[----:B------:R-:W2:Y:S01]  /*2060*/  LDL.128 R16, [R1+0xb0] ;  /* 0x0000b00001107983 */ /* 0x000ea20000100c00 */
[----:B------:R-:W-:-:S03]  /*2070*/  FADD R28, R5, R0 ;  /* 0x00000000051c7221 */ /* 0x000fc60000000000 */
[----:B------:R-:W2:Y:S01]  /*2080*/  LDG.E.CONSTANT R5, desc[UR6][R2.64+0xb0] ;  /* 0x0000b00602057981 */ /* 0x000ea2000c1e9900 */
[----:B------:R-:W-:-:S03]  /*2090*/  FADD R13, R4, R13 ;  /* 0x0000000d040d7221 */ /* 0x000fc60000000000 */
[----:B------:R-:W2:Y:S04]  /*20a0*/  LDG.E.CONSTANT R4, desc[UR6][R2.64+0x1ac] ;  /* 0x0001ac0602047981 */ /* 0x000ea8000c1e9900 */
[----:B------:R-:W2:Y:S01]  /*20b0*/  LDG.E.CONSTANT R0, desc[UR6][R2.64+0xb4] ;  /* 0x0000b40602007981 */ /* 0x000ea2000c1e9900 */
[----:B------:R-:W-:Y:S01]  /*20c0*/  FMNMX R29, RZ, R13, !PT ;  /* 0x0000000dff1d7209 */ /* 0x000fe20007800000 */
[----:B-1----:R-:W-:Y:S01]  /*20d0*/  FADD R24, R6, R27 ;  /* 0x0000001b06187221 */ /* 0x002fe20000000000 */
[----:B------:R-:W-:Y:S01]  /*20e0*/  FMNMX R26, RZ, R12, !PT ;  /* 0x0000000cff1a7209 */ /* 0x000fe20007800000 */
[----:B------:R-:W2:Y:S04]  /*20f0*/  LDG.E.CONSTANT R27, desc[UR6][R2.64+0xb8] ;  /* 0x0000b806021b7981 */ /* 0x000ea8000c1e9900 */
[----:B------:R5:W-:Y:S04]  /*2100*/  STG.E desc[UR6][R20.64+0xa0], R29 ;  /* 0x0000a01d14007986 */ /* 0x000be8000c101906 */
[----:B------:R-:W2:Y:S01]  /*2110*/  LDG.E.CONSTANT R6, desc[UR6][R2.64+0x1b4] ;  /* 0x0001b40602067981 */ /* 0x000ea2000c1e9900 */
[----:B---3--:R-:W-:-:S03]  /*2120*/  FADD R8, R8, R25 ;  /* 0x0000001908087221 */ /* 0x008fc60000000000 */
[----:B------:R-:W3:Y:S01]  /*2130*/  LDG.E.CONSTANT R25, desc[UR6][R2.64+0x1b0] ;  /* 0x0001b00602197981 */ /* 0x000ee2000c1e9900 */
[----:B-----5:R-:W-:-:S03]  /*2140*/  FADD R29, R9, R14 ;  /* 0x0000000e091d7221 */ /* 0x020fc60000000000 */
[----:B------:R-:W3:Y:S01]  /*2150*/  LDL.128 R12, [R1+0x1b0] ;  /* 0x0001b000010c7983 */ /* 0x000ee20000100c00 */
[----:B------:R-:W-:-:S03]  /*2160*/  FADD R10, R10, R23 ;  /* 0x000000170a0a7221 */ /* 0x000fc60000000000 */
[----:B------:R-:W5:Y:S01]  /*2170*/  LDG.E.CONSTANT R23, desc[UR6][R2.64+0x1b8] ;  /* 0x0001b80602177981 */ /* 0x000f62000c1e9900 */
[----:B------:R-:W-:Y:S02]  /*2180*/  FMNMX R28, RZ, R28, !PT ;  /* 0x0000001cff1c7209 */ /* 0x000fe40007800000 */
[----:B------:R-:W-:Y:S01]  /*2190*/  FMNMX R9, RZ, R24, !PT ;  /* 0x00000018ff097209 */ /* 0x000fe20007800000 */
[----:B------:R4:W-:Y:S01]  /*21a0*/  STG.E desc[UR6][R20.64+0x19c], R26 ;  /* 0x00019c1a14007986 */ /* 0x0009e2000c101906 */
[----:B------:R-:W-:-:S03]  /*21b0*/  FMNMX R24, RZ, R10, !PT ;  /* 0x0000000aff187209 */ /* 0x000fc60007800000 */
[----:B------:R-:W-:Y:S01]  /*21c0*/  STG.E desc[UR6][R20.64+0xa4], R28 ;  /* 0x0000a41c14007986 */ /* 0x000fe2000c101906 */
[----:B----4-:R-:W-:-:S03]  /*21d0*/  FADD R26, R7, R22 ;  /* 0x00000016071a7221 */ /* 0x010fc60000000000 */
[----:B------:R-:W4:Y:S01]  /*21e0*/  LDG.E.CONSTANT R22, desc[UR6][R2.64+0xbc] ;  /* 0x0000bc0602167981 */ /* 0x000f22000c1e9900 */
[----:B------:R-:W-:-:S03]  /*21f0*/  FMNMX R7, RZ, R8, !PT ;  /* 0x00000008ff077209 */ /* 0x000fc60007800000 */
[----:B------:R-:W-:Y:S01]  /*2200*/  STG.E desc[UR6][R20.64+0xa8], R9 ;  /* 0x0000a80914007986 */ /* 0x000fe2000c101906 */
[----:B------:R-:W-:-:S03]  /*2210*/  FMNMX R29, RZ, R29, !PT ;  /* 0x0000001dff1d7209 */ /* 0x000fc60007800000 */
[----:B------:R0:W-:Y:S04]  /*2220*/  STG.E desc[UR6][R20.64+0x9c], R31 ;  /* 0x00009c1f14007986 */ /* 0x0001e8000c101906 */
[----:B------:R1:W-:Y:S04]  /*2230*/  STG.E desc[UR6][R20.64+0x1a8], R24 ;  /* 0x0001a81814007986 */ /* 0x0003e8000c101906 */
[----:B------:R1:W-:Y:S01]  /*2240*/  STG.E desc[UR6][R20.64+0x1a4], R29 ;  /* 0x0001a41d14007986 */ /* 0x0003e2000c101906 */
[----:B0-----:R-:W-:-:S03]  /*2250*/  FMNMX R31, RZ, R26, !PT ;  /* 0x0000001aff1f7209 */ /* 0x001fc60007800000 */
[----:B------:R0:W-:Y:S01]  /*2260*/  STG.E desc[UR6][R20.64+0x1a0], R7 ;  /* 0x0001a00714007986 */ /* 0x0001e2000c101906 */
[----:B--2---:R-:W-:-:S03]  /*2270*/  FADD R5, R16, R5 ;  /* 0x0000000510057221 */ /* 0x004fc60000000000 */
[----:B------:R-:W2:Y:S01]  /*2280*/  LDG.E.CONSTANT R16, desc[UR6][R2.64+0x1bc] ;  /* 0x0001bc0602107981 */ /* 0x000ea2000c1e9900 */
[----:B------:R-:W-:-:S03]  /*2290*/  FADD R4, R11, R4 ;  /* 0x000000040b047221 */ /* 0x000fc60000000000 */
[----:B------:R-:W2:Y:S01]  /*22a0*/  LDL.128 R8, [R1+0xc0] ;  /* 0x0000c00001087983 */ /* 0x000ea20000100c00 */
[----:B------:R-:W-:-:S03]  /*22b0*/  FADD R28, R17, R0 ;  /* 0x00000000111c7221 */ /* 0x000fc60000000000 */
[----:B------:R-:W2:Y:S04]  /*22c0*/  LDG.E.CONSTANT R17, desc[UR6][R2.64+0xc0] ;  /* 0x0000c00602117981 */ /* 0x000ea8000c1e9900 */
[----:B------:R-:W2:Y:S01]  /*22d0*/  LDG.E.CONSTANT R0, desc[UR6][R2.64+0xc4] ;  /* 0x0000c40602007981 */ /* 0x000ea2000c1e9900 */
[----:B------:R-:W-:Y:S01]  /*22e0*/  FADD R18, R18, R27 ;  /* 0x0000001b12127221 */ /* 0x000fe20000000000 */
[----:B-1----:R-:W-:Y:S02]  /*22f0*/  FMNMX R24, RZ, R28, !PT ;  /* 0x0000001cff187209 */ /* 0x002fe40007800000 */
[----:B------:R-:W-:Y:S02]  /*2300*/  FMNMX R26, RZ, R4, !PT ;  /* 0x00000004ff1a7209 */ /* 0x000fe40007800000 */
[----:B------:R-:W-:Y:S01]  /*2310*/  FMNMX R29, RZ, R5, !PT ;  /* 0x00000005ff1d7209 */ /* 0x000fe20007800000 */
[----:B---3--:R-:W-:Y:S01]  /*2320*/  FADD R27, R12, R25 ;  /* 0x000000190c1b7221 */ /* 0x008fe20000000000 */
[----:B------:R-:W-:Y:S01]  /*2330*/  FADD R28, R13, R6 ;  /* 0x000000060d1c7221 */ /* 0x000fe20000000000 */
[----:B------:R-:W3:Y:S01]  /*2340*/  LDG.E.CONSTANT R25, desc[UR6][R2.64+0xc8] ;  /* 0x0000c80602197981 */ /* 0x000ee2000c1e9900 */
[----:B-----5:R-:W-:-:S03]  /*2350*/  FADD R14, R14, R23 ;  /* 0x000000170e0e7221 */ /* 0x020fc60000000000 */
[----:B0-----:R-:W5:Y:S04]  /*2360*/  LDL.128 R4, [R1+0x1c0] ;  /* 0x0001c00001047983 */ /* 0x001f680000100c00 */
[----:B------:R-:W5:Y:S04]  /*2370*/  LDG.E.CONSTANT R13, desc[UR6][R2.64+0x1c0] ;  /* 0x0001c006020d7981 */ /* 0x000f68000c1e9900 */
[----:B------:R-:W5:Y:S04]  /*2380*/  LDG.E.CONSTANT R12, desc[UR6][R2.64+0x1c4] ;  /* 0x0001c406020c7981 */ /* 0x000f68000c1e9900 */
[----:B------:R-:W5:Y:S01]  /*2390*/  LDG.E.CONSTANT R23, desc[UR6][R2.64+0x1c8] ;  /* 0x0001c80602177981 */ /* 0x000f62000c1e9900 */
[----:B------:R-:W-:Y:S01]  /*23a0*/  FMNMX R18, RZ, R18, !PT ;  /* 0x00000012ff127209 */ /* 0x000fe20007800000 */
[----:B----4-:R-:W-:-:S02]  /*23b0*/  FADD R19, R19, R22 ;  /* 0x0000001613137221 */ /* 0x010fc40000000000 */
[----:B------:R0:W-:Y:S04]  /*23c0*/  STG.E desc[UR6][R20.64+0xac], R31 ;  /* 0x0000ac1f14007986 */ /* 0x0001e8000c101906 */
[----:B------:R-:W-:Y:S04]  /*23d0*/  STG.E desc[UR6][R20.64+0x1ac], R26 ;  /* 0x0001ac1a14007986 */ /* 0x000fe8000c101906 */
[----:B------:R-:W-:Y:S04]  /*23e0*/  STG.E desc[UR6][R20.64+0xb4], R24 ;  /* 0x0000b41814007986 */ /* 0x000fe8000c101906 */
[----:B------:R-:W-:Y:S01]  /*23f0*/  STG.E desc[UR6][R20.64+0xb8], R18 ;  /* 0x0000b81214007986 */ /* 0x000fe2000c101906 */
[----:B0-----:R-:W-:-:S03]  /*2400*/  FMNMX R31, RZ, R19, !PT ;  /* 0x00000013ff1f7209 */ /* 0x001fc60007800000 */
[----:B------:R-:W4:Y:S01]  /*2410*/  LDG.E.CONSTANT R22, desc[UR6][R2.64+0xcc] ;  /* 0x0000cc0602167981 */ /* 0x000f22000c1e9900 */
[----:B------:R-:W-:-:S03]  /*2420*/  FMNMX R27, RZ, R27, !PT ;  /* 0x0000001bff1b7209 */ /* 0x000fc60007800000 */
[----:B------:R0:W-:Y:S01]  /*2430*/  STG.E desc[UR6][R20.64+0xb0], R29 ;  /* 0x0000b01d14007986 */ /* 0x0001e2000c101906 */
[----:B------:R-:W-:-:S03]  /*2440*/  FMNMX R14, RZ, R14, !PT ;  /* 0x0000000eff0e7209 */ /* 0x000fc60007800000 */
[----:B------:R-:W-:Y:S01]  /*2450*/  STG.E desc[UR6][R20.64+0x1b0], R27 ;  /* 0x0001b01b14007986 */ /* 0x000fe2000c101906 */
[----:B0-----:R-:W-:-:S03]  /*2460*/  FMNMX R29, RZ, R28, !PT ;  /* 0x0000001cff1d7209 */ /* 0x001fc60007800000 */
[----:B------:R-:W-:Y:S04]  /*2470*/  STG.E desc[UR6][R20.64+0x1b8], R14 ;  /* 0x0001b80e14007986 */ /* 0x000fe8000c101906 */
[----:B------:R0:W-:Y:S01]  /*2480*/  STG.E desc[UR6][R20.64+0x1b4], R29 ;  /* 0x0001b41d14007986 */ /* 0x0001e2000c101906 */
[----:B--2---:R-:W-:Y:S01]  /*2490*/  FADD R15, R15, R16 ;  /* 0x000000100f0f7221 */ /* 0x004fe20000000000 */
[----:B------:R-:W-:Y:S02]  /*24a0*/  FADD R24, R8, R17 ;  /* 0x0000001108187221 */ /* 0x000fe40000000000 */
[----:B------:R-:W2:Y:S01]  /*24b0*/  LDL.128 R16, [R1+0xd0] ;  /* 0x0000d00001107983 */ /* 0x000ea20000100c00 */
[----:B------:R-:W-:-:S03]  /*24c0*/  FADD R26, R9, R0 ;  /* 0x00000000091a7221 */ /* 0x000fc60000000000 */
[----:B------:R-:W2:Y:S04]  /*24d0*/  LDG.E.CONSTANT R9, desc[UR6][R2.64+0xd0] ;  /* 0x0000d00602097981 */ /* 0x000ea8000c1e9900 */
[----:B------:R-:W2:Y:S04]  /*24e0*/  LDG.E.CONSTANT R8, desc[UR6][R2.64+0x1cc] ;  /* 0x0001cc0602087981 */ /* 0x000ea8000c1e9900 */
[----:B------:R-:W2:Y:S01]  /*24f0*/  LDG.E.CONSTANT R0, desc[UR6][R2.64+0xd4] ;  /* 0x0000d40602007981 */ /* 0x000ea2000c1e9900 */
[----:B0-----:R-:W-:Y:S02]  /*2500*/  FMNMX R29, RZ, R24, !PT ;  /* 0x00000018ff1d7209 */ /* 0x001fe40007800000 */
[----:B------:R-:W-:-:S02]  /*2510*/  FMNMX R24, RZ, R26, !PT ;  /* 0x0000001aff187209 */ /* 0x000fc40007800000 */
[----:B------:R-:W-:Y:S01]  /*2520*/  FMNMX R27, RZ, R15, !PT ;  /* 0x0000000fff1b7209 */ /* 0x000fe20007800000 */
[----:B---3--:R-:W-:Y:S02]  /*2530*/  FADD R10, R10, R25 ;  /* 0x000000190a0a7221 */ /* 0x008fe40000000000 */
[----:B------:R-:W3:Y:S01]  /*2540*/  LDG.E.CONSTANT R25, desc[UR6][R2.64+0xd8] ;  /* 0x0000d80602197981 */ /* 0x000ee2000c1e9900 */
[----:B-----5:R-:W-:-:S03]  /*2550*/  FADD R26, R4, R13 ;  /* 0x0000000d041a7221 */ /* 0x020fc60000000000 */
[----:B------:R-:W5:Y:S01]  /*2560*/  LDG.E.CONSTANT R4, desc[UR6][R2.64+0x1d4] ;  /* 0x0001d40602047981 */ /* 0x000f62000c1e9900 */
[----:B------:R-:W-:-:S03]  /*2570*/  FADD R28, R5, R12 ;  /* 0x0000000c051c7221 */ /* 0x000fc60000000000 */
[----:B------:R-:W5:Y:S01]  /*2580*/  LDL.128 R12, [R1+0x1d0] ;  /* 0x0001d000010c7983 */ /* 0x000f620000100c00 */
[----:B------:R-:W-:-:S03]  /*2590*/  FADD R6, R6, R23 ;  /* 0x0000001706067221 */ /* 0x000fc60000000000 */
[----:B------:R-:W5:Y:S04]  /*25a0*/  LDG.E.CONSTANT R23, desc[UR6][R2.64+0x1d0] ;  /* 0x0001d00602177981 */ /* 0x000f68000c1e9900 */
[----:B------:R-:W5:Y:S01]  /*25b0*/  LDG.E.CONSTANT R5, desc[UR6][R2.64+0x1d8] ;  /* 0x0001d80602057981 */ /* 0x000f62000c1e9900 */
[----:B------:R-:W-:-:S03]  /*25c0*/  FMNMX R10, RZ, R10, !PT ;  /* 0x0000000aff0a7209 */ /* 0x000fc60007800000 */
[----:B------:R0:W-:Y:S04]  /*25d0*/  STG.E desc[UR6][R20.64+0x1bc], R27 ;  /* 0x0001bc1b14007986 */ /* 0x0001e8000c101906 */
[----:B------:R-:W-:Y:S01]  /*25e0*/  STG.E desc[UR6][R20.64+0xc4], R24 ;  /* 0x0000c41814007986 */ /* 0x000fe2000c101906 */
[----:B----4-:R-:W-:Y:S01]  /*25f0*/  FADD R11, R11, R22 ;  /* 0x000000160b0b7221 */ /* 0x010fe20000000000 */
[----:B0-----:R-:W-:Y:S02]  /*2600*/  FMNMX R27, RZ, R26, !PT ;  /* 0x0000001aff1b7209 */ /* 0x001fe40007800000 */
[----:B------:R-:W4:Y:S01]  /*2610*/  LDG.E.CONSTANT R22, desc[UR6][R2.64+0xdc] ;  /* 0x0000dc0602167981 */ /* 0x000f22000c1e9900 */
[----:B------:R-:W-:-:S03]  /*2620*/  FMNMX R6, RZ, R6, !PT ;  /* 0x00000006ff067209 */ /* 0x000fc60007800000 */
[----:B------:R0:W-:Y:S04]  /*2630*/  STG.E desc[UR6][R20.64+0xbc], R31 ;  /* 0x0000bc1f14007986 */ /* 0x0001e8000c101906 */
[----:B------:R1:W-:Y:S04]  /*2640*/  STG.E desc[UR6][R20.64+0xc0], R29 ;  /* 0x0000c01d14007986 */ /* 0x0003e8000c101906 */
[----:B------:R-:W-:Y:S01]  /*2650*/  STG.E desc[UR6][R20.64+0xc8], R10 ;  /* 0x0000c80a14007986 */ /* 0x000fe2000c101906 */
[----:B0-----:R-:W-:-:S03]  /*2660*/  FMNMX R31, RZ, R11, !PT ;  /* 0x0000000bff1f7209 */ /* 0x001fc60007800000 */
[----:B------:R0:W-:Y:S01]  /*2670*/  STG.E desc[UR6][R20.64+0x1c0], R27 ;  /* 0x0001c01b14007986 */ /* 0x0001e2000c101906 */
[----:B-1----:R-:W-:-:S03]  /*2680*/  FMNMX R29, RZ, R28, !PT ;  /* 0x0000001cff1d7209 */ /* 0x002fc60007800000 */
[----:B------:R-:W-:Y:S04]  /*2690*/  STG.E desc[UR6][R20.64+0x1c8], R6 ;  /* 0x0001c80614007986 */ /* 0x000fe8000c101906 */
[----:B------:R1:W-:Y:S04]  /*26a0*/  STG.E desc[UR6][R20.64+0x1c4], R29 ;  /* 0x0001c41d14007986 */ /* 0x0003e8000c101906 */
[----:B0-----:R-:W4:Y:S01]  /*26b0*/  LDG.E.CONSTANT R27, desc[UR6][R2.64+0xe8] ;  /* 0x0000e806021b7981 */ /* 0x001f22000c1e9900 */
[----:B--2---:R-:W-:-:S03]  /*26c0*/  FADD R24, R16, R9 ;  /* 0x0000000910187221 */ /* 0x004fc60000000000 */
[----:B------:R-:W2:Y:S01]  /*26d0*/  LDG.E.CONSTANT R16, desc[UR6][R2.64+0x1dc] ;  /* 0x0001dc0602107981 */ /* 0x000ea2000c1e9900 */
[----:B------:R-:W-:Y:S01]  /*26e0*/  FADD R7, R7, R8 ;  /* 0x0000000807077221 */ /* 0x000fe20000000000 */
[----:B------:R-:W-:Y:S02]  /*26f0*/  FMNMX R24, RZ, R24, !PT ;  /* 0x00000018ff187209 */ /* 0x000fe40007800000 */
[----:B------:R-:W2:Y:S01]  /*2700*/  LDL.128 R8, [R1+0xe0] ;  /* 0x0000e00001087983 */ /* 0x000ea20000100c00 */
[----:B------:R-:W-:-:S03]  /*2710*/  FADD R26, R17, R0 ;  /* 0x00000000111a7221 */ /* 0x000fc60000000000 */
[----:B------:R-:W2:Y:S04]  /*2720*/  LDG.E.CONSTANT R17, desc[UR6][R2.64+0xe0] ;  /* 0x0000e00602117981 */ /* 0x000ea8000c1e9900 */
[----:B------:R-:W2:Y:S01]  /*2730*/  LDG.E.CONSTANT R0, desc[UR6][R2.64+0xe4] ;  /* 0x0000e40602007981 */ /* 0x000ea2000c1e9900 */
[----:B-1----:R-:W-:-:S03]  /*2740*/  FMNMX R29, RZ, R7, !PT ;  /* 0x00000007ff1d7209 */ /* 0x002fc60007800000 */
[----:B------:R0:W-:Y:S01]  /*2750*/  STG.E desc[UR6][R20.64+0xd0], R24 ;  /* 0x0000d01814007986 */ /* 0x0001e2000c101906 */
[----:B---3--:R-:W-:Y:S01]  /*2760*/  FADD R18, R18, R25 ;  /* 0x0000001912127221 */ /* 0x008fe20000000000 */
[----:B-----5:R-:W-:Y:S02]  /*2770*/  FADD R28, R13, R4 ;  /* 0x000000040d1c7221 */ /* 0x020fe40000000000 */
[----:B------:R-:W3:Y:S01]  /*2780*/  LDG.E.CONSTANT R13, desc[UR6][R2.64+0x1e8] ;  /* 0x0001e806020d7981 */ /* 0x000ee2000c1e9900 */
[----:B------:R-:W-:-:S03]  /*2790*/  FADD R25, R12, R23 ;  /* 0x000000170c197221 */ /* 0x000fc60000000000 */
[----:B------:R-:W5:Y:S01]  /*27a0*/  LDG.E.CONSTANT R23, desc[UR6][R2.64+0x1e0] ;  /* 0x0001e00602177981 */ /* 0x000f62000c1e9900 */
[----:B0-----:R-:W-:-:S03]  /*27b0*/  FADD R24, R14, R5 ;  /* 0x000000050e187221 */ /* 0x001fc60000000000 */
[----:B------:R-:W5:Y:S04]  /*27c0*/  LDL.128 R4, [R1+0x1e0] ;  /* 0x0001e00001047983 */ /* 0x000f680000100c00 */
[----:B------:R-:W3:Y:S01]  /*27d0*/  LDG.E.CONSTANT R12, desc[UR6][R2.64+0x1e4] ;  /* 0x0001e406020c7981 */ /* 0x000ee2000c1e9900 */
[----:B------:R-:W-:Y:S02]  /*27e0*/  FMNMX R26, RZ, R26, !PT ;  /* 0x0000001aff1a7209 */ /* 0x000fe40007800000 */
[----:B------:R-:W-:Y:S01]  /*27f0*/  FMNMX R14, RZ, R18, !PT ;  /* 0x00000012ff0e7209 */ /* 0x000fe20007800000 */
[----:B------:R0:W-:Y:S01]  /*2800*/  STG.E desc[UR6][R20.64+0x1cc], R29 ;  /* 0x0001cc1d14007986 */ /* 0x0001e2000c101906 */
[----:B------:R-:W-:-:S03]  /*2810*/  FMNMX R25, RZ, R25, !PT ;  /* 0x00000019ff197209 */ /* 0x000fc60007800000 */
[----:B------:R-:W-:Y:S01]  /*2820*/  STG.E desc[UR6][R20.64+0xd4], R26 ;  /* 0x0000d41a14007986 */ /* 0x000fe2000c101906 */
[----:B----4-:R-:W-:-:S03]  /*2830*/  FADD R19, R19, R22 ;  /* 0x0000001613137221 */ /* 0x010fc60000000000 */
[----:B------:R-:W-:Y:S01]  /*2840*/  STG.E desc[UR6][R20.64+0xd8], R14 ;  /* 0x0000d80e14007986 */ /* 0x000fe2000c101906 */
[----:B------:R-:W-:Y:S02]  /*2850*/  FMNMX R22, RZ, R24, !PT ;  /* 0x00000018ff167209 */ /* 0x000fe40007800000 */
[----:B0-----:R-:W-:Y:S02]  /*2860*/  FMNMX R29, RZ, R28, !PT ;  /* 0x0000001cff1d7209 */ /* 0x001fe40007800000 */
[----:B------:R-:W-:Y:S01]  /*2870*/  FMNMX R24, RZ, R19, !PT ;  /* 0x00000013ff187209 */ /* 0x000fe20007800000 */
[----:B------:R-:W-:Y:S04]  /*2880*/  STG.E desc[UR6][R20.64+0xcc], R31 ;  /* 0x0000cc1f14007986 */ /* 0x000fe8000c101906 */
[----:B------:R-:W-:Y:S04]  /*2890*/  STG.E desc[UR6][R20.64+0x1d4], R29 ;  /* 0x0001d41d14007986 */ /* 0x000fe8000c101906 */
[----:B------:R-:W-:Y:S04]  /*28a0*/  STG.E desc[UR6][R20.64+0xdc], R24 ;  /* 0x0000dc1814007986 */ /* 0x000fe8000c101906 */
[----:B------:R0:W-:Y:S04]  /*28b0*/  STG.E desc[UR6][R20.64+0x1d0], R25 ;  /* 0x0001d01914007986 */ /* 0x0001e8000c101906 */
[----:B------:R1:W-:Y:S04]  /*28c0*/  STG.E desc[UR6][R20.64+0x1d8], R22 ;  /* 0x0001d81614007986 */ /* 0x0003e8000c101906 */
[----:B0-----:R-:W4:Y:S04]  /*28d0*/  LDG.E.CONSTANT R25, desc[UR6][R2.64+0xf8] ;  /* 0x0000f80602197981 */ /* 0x001f28000c1e9900 */
[----:B-1----:R-:W4:Y:S01]  /*28e0*/  LDG.E.CONSTANT R22, desc[UR6][R2.64+0x1fc] ;  /* 0x0001fc0602167981 */ /* 0x002f22000c1e9900 */
[----:B--2---:R-:W-:Y:S01]  /*28f0*/  FADD R15, R15, R16 ;  /* 0x000000100f0f7221 */ /* 0x004fe20000000000 */
[----:B------:R-:W-:-:S02]  /*2900*/  FADD R28, R10, R27 ;  /* 0x0000001b0a1c7221 */ /* 0x000fc40000000000 */
[----:B------:R-:W2:Y:S01]  /*2910*/  LDG.E.CONSTANT R10, desc[UR6][R2.64+0xec] ;  /* 0x0000ec06020a7981 */ /* 0x000ea2000c1e9900 */
[----:B------:R-:W-:-:S03]  /*2920*/  FADD R26, R8, R17 ;  /* 0x00000011081a7221 */ /* 0x000fc60000000000 */
[----:B------:R-:W4:Y:S01]  /*2930*/  LDL.128 R16, [R1+0xf0] ;  /* 0x0000f00001107983 */ /* 0x000f220000100c00 */
[----:B------:R-:W-:-:S03]  /*2940*/  FADD R14, R9, R0 ;  /* 0x00000000090e7221 */ /* 0x000fc60000000000 */
[----:B------:R-:W4:Y:S01]  /*2950*/  LDG.E.CONSTANT R0, desc[UR6][R2.64+0x1ec] ;  /* 0x0001ec0602007981 */ /* 0x000f22000c1e9900 */
[----:B------:R-:W-:-:S03]  /*2960*/  FMNMX R29, RZ, R26, !PT ;  /* 0x0000001aff1d7209 */ /* 0x000fc60007800000 */
[----:B------:R-:W4:Y:S01]  /*2970*/  LDG.E.CONSTANT R9, desc[UR6][R2.64+0xf0] ;  /* 0x0000f00602097981 */ /* 0x000f22000c1e9900 */
[----:B------:R-:W-:Y:S02]  /*2980*/  FMNMX R26, RZ, R28, !PT ;  /* 0x0000001cff1a7209 */ /* 0x000fe40007800000 */
[----:B------:R-:W-:Y:S01]  /*2990*/  FMNMX R27, RZ, R15, !PT ;  /* 0x0000000fff1b7209 */ /* 0x000fe20007800000 */
[----:B------:R-:W4:Y:S01]  /*29a0*/  LDG.E.CONSTANT R8, desc[UR6][R2.64+0xf4] ;  /* 0x0000f40602087981 */ /* 0x000f22000c1e9900 */
[----:B------:R-:W-:Y:S01]  /*29b0*/  FMNMX R24, RZ, R14, !PT ;  /* 0x0000000eff187209 */ /* 0x000fe20007800000 */
[----:B-----5:R-:W-:Y:S01]  /*29c0*/  FADD R28, R4, R23 ;  /* 0x00000017041c7221 */ /* 0x020fe20000000000 */
[----:B---3--:R-:W-:Y:S01]  /*29d0*/  FADD R31, R6, R13 ;  /* 0x0000000d061f7221 */ /* 0x008fe20000000000 */
[----:B------:R-:W3:Y:S01]  /*29e0*/  LDG.E.CONSTANT R4, desc[UR6][R2.64+0x1f4] ;  /* 0x0001f40602047981 */ /* 0x000ee2000c1e9900 */
[----:B------:R-:W-:-:S03]  /*29f0*/  FADD R30, R5, R12 ;  /* 0x0000000c051e7221 */ /* 0x000fc60000000000 */
[----:B------:R-:W3:Y:S04]  /*2a00*/  LDL.128 R12, [R1+0x1f0] ;  /* 0x0001f000010c7983 */ /* 0x000ee80000100c00 */
[----:B------:R-:W5:Y:S04]  /*2a10*/  LDG.E.CONSTANT R5, desc[UR6][R2.64+0x1f0] ;  /* 0x0001f00602057981 */ /* 0x000f68000c1e9900 */
[----:B------:R-:W5:Y:S04]  /*2a20*/  LDG.E.CONSTANT R23, desc[UR6][R2.64+0x1f8] ;  /* 0x0001f80602177981 */ /* 0x000f68000c1e9900 */
[----:B------:R0:W5:Y:S04]  /*2a30*/  LDG.E.CONSTANT R6, desc[UR6][R2.64+0xfc] ;  /* 0x0000fc0602067981 */ /* 0x000168000c1e9900 */
[----:B------:R1:W-:Y:S04]  /*2a40*/  STG.E desc[UR6][R20.64+0x1dc], R27 ;  /* 0x0001dc1b14007986 */ /* 0x0003e8000c101906 */
[----:B------:R0:W-:Y:S04]  /*2a50*/  STG.E desc[UR6][R20.64+0xe0], R29 ;  /* 0x0000e01d14007986 */ /* 0x0001e8000c101906 */
[----:B------:R0:W-:Y:S01]  /*2a60*/  STG.E desc[UR6][R20.64+0xe4], R24 ;  /* 0x0000e41814007986 */ /* 0x0001e2000c101906 */
[----:B-1----:R-:W-:-:S02]  /*2a70*/  FMNMX R27, RZ, R28, !PT ;  /* 0x0000001cff1b7209 */ /* 0x002fc40007800000 */
[----:B0-----:R-:W-:Y:S02]  /*2a80*/  FMNMX R29, RZ, R30, !PT ;  /* 0x0000001eff1d7209 */ /* 0x001fe40007800000 */
[----:B------:R-:W-:Y:S01]  /*2a90*/  FMNMX R24, RZ, R31, !PT ;  /* 0x0000001fff187209 */ /* 0x000fe20007800000 */
[----:B------:R-:W-:Y:S04]  /*2aa0*/  STG.E desc[UR6][R20.64+0xe8], R26 ;  /* 0x0000e81a14007986 */ /* 0x000fe8000c101906 */
[----:B------:R-:W-:Y:S04]  /*2ab0*/  STG.E desc[UR6][R20.64+0x1e0], R27 ;  /* 0x0001e01b14007986 */ /* 0x000fe8000c101906 */
[----:B------:R-:W-:Y:S04]  /*2ac0*/  STG.E desc[UR6][R20.64+0x1e4], R29 ;  /* 0x0001e41d14007986 */ /* 0x000fe8000c101906 */
[----:B------:R-:W-:Y:S01]  /*2ad0*/  STG.E desc[UR6][R20.64+0x1e8], R24 ;  /* 0x0001e81814007986 */ /* 0x000fe2000c101906 */
[----:B--2---:R-:W-:Y:S01]  /*2ae0*/  FADD R10, R11, R10 ;  /* 0x0000000a0b0a7221 */ /* 0x004fe20000000000 */
[----:B----4-:R-:W-:Y:S01]  /*2af0*/  FADD R0, R7, R0 ;  /* 0x0000000007007221 */ /* 0x010fe20000000000 */
[----:B------:R-:W-:-:S03]  /*2b00*/  FADD R9, R16, R9 ;  /* 0x0000000910097221 */ /* 0x000fc60000000000 */
[----:B------:R-:W-:Y:S01]  /*2b10*/  FMNMX R3, RZ, R10, !PT ;  /* 0x0000000aff037209 */ /* 0x000fe20007800000 */
[----:B------:R-:W-:Y:S01]  /*2b20*/  FADD R18, R18, R25 ;  /* 0x0000001912127221 */ /* 0x000fe20000000000 */
[----:B------:R-:W-:Y:S01]  /*2b30*/  FMNMX R7, RZ, R0, !PT ;  /* 0x00000000ff077209 */ /* 0x000fe20007800000 */
[----:B------:R-:W-:Y:S01]  /*2b40*/  FADD R8, R17, R8 ;  /* 0x0000000811087221 */ /* 0x000fe20000000000 */
[----:B------:R-:W-:Y:S01]  /*2b50*/  FMNMX R9, RZ, R9, !PT ;  /* 0x00000009ff097209 */ /* 0x000fe20007800000 */
[----:B------:R0:W-:Y:S01]  /*2b60*/  STG.E desc[UR6][R20.64+0xec], R3 ;  /* 0x0000ec0314007986 */ /* 0x0001e2000c101906 */
[----:B------:R-:W-:Y:S02]  /*2b70*/  FMNMX R17, RZ, R18, !PT ;  /* 0x00000012ff117209 */ /* 0x000fe40007800000 */
[----:B------:R-:W-:Y:S01]  /*2b80*/  FMNMX R11, RZ, R8, !PT ;  /* 0x00000008ff0b7209 */ /* 0x000fe20007800000 */
[----:B------:R1:W-:Y:S04]  /*2b90*/  STG.E desc[UR6][R20.64+0x1ec], R7 ;  /* 0x0001ec0714007986 */ /* 0x0003e8000c101906 */
[----:B------:R2:W-:Y:S04]  /*2ba0*/  STG.E desc[UR6][R20.64+0xf0], R9 ;  /* 0x0000f00914007986 */ /* 0x0005e8000c101906 */
[----:B------:R-:W-:Y:S04]  /*2bb0*/  STG.E desc[UR6][R20.64+0xf4], R11 ;  /* 0x0000f40b14007986 */ /* 0x000fe8000c101906 */
[----:B------:R-:W-:Y:S01]  /*2bc0*/  STG.E desc[UR6][R20.64+0xf8], R17 ;  /* 0x0000f81114007986 */ /* 0x000fe2000c101906 */
[----:B---3--:R-:W-:Y:S01]  /*2bd0*/  FADD R4, R13, R4 ;  /* 0x000000040d047221 */ /* 0x008fe20000000000 */
[----:B------:R-:W-:Y:S01]  /*2be0*/  FADD R15, R15, R22 ;  /* 0x000000160f0f7221 */ /* 0x000fe20000000000 */
[----:B-----5:R-:W-:Y:S01]  /*2bf0*/  FADD R5, R12, R5 ;  /* 0x000000050c057221 */ /* 0x020fe20000000000 */
[----:B------:R-:W-:Y:S01]  /*2c00*/  FADD R14, R14, R23 ;  /* 0x000000170e0e7221 */ /* 0x000fe20000000000 */
[----:B------:R-:W-:-:S03]  /*2c10*/  FADD R6, R19, R6 ;  /* 0x0000000613067221 */ /* 0x000fc60000000000 */
[----:B------:R-:W-:Y:S02]  /*2c20*/  FMNMX R5, RZ, R5, !PT ;  /* 0x00000005ff057209 */ /* 0x000fe40007800000 */
[----:B0-----:R-:W-:Y:S02]  /*2c30*/  FMNMX R3, RZ, R4, !PT ;  /* 0x00000004ff037209 */ /* 0x001fe40007800000 */
[----:B-1----:R-:W-:Y:S02]  /*2c40*/  FMNMX R7, RZ, R14, !PT ;  /* 0x0000000eff077209 */ /* 0x002fe40007800000 */
[----:B--2---:R-:W-:Y:S02]  /*2c50*/  FMNMX R9, RZ, R6, !PT ;  /* 0x00000006ff097209 */ /* 0x004fe40007800000 */
[----:B------:R-:W-:Y:S01]  /*2c60*/  FMNMX R15, RZ, R15, !PT ;  /* 0x0000000fff0f7209 */ /* 0x000fe20007800000 */
[----:B------:R-:W-:Y:S04]  /*2c70*/  STG.E desc[UR6][R20.64+0x1f0], R5 ;  /* 0x0001f00514007986 */ /* 0x000fe8000c101906 */
[----:B------:R-:W-:Y:S04]  /*2c80*/  STG.E desc[UR6][R20.64+0x1f4], R3 ;  /* 0x0001f40314007986 */ /* 0x000fe8000c101906 */
[----:B------:R-:W-:Y:S04]  /*2c90*/  STG.E desc[UR6][R20.64+0x1f8], R7 ;  /* 0x0001f80714007986 */ /* 0x000fe8000c101906 */
[----:B------:R-:W-:Y:S04]  /*2ca0*/  STG.E desc[UR6][R20.64+0xfc], R9 ;  /* 0x0000fc0914007986 */ /* 0x000fe8000c101906 */
[----:B------:R-:W-:Y:S01]  /*2cb0*/  STG.E desc[UR6][R20.64+0x1fc], R15 ;  /* 0x0001fc0f14007986 */ /* 0x000fe2000c101906 */
[----:B------:R-:W-:Y:S05]  /*2cc0*/  EXIT ;  /* 0x000000000000794d */ /* 0x000fea0003800000 */
.L_x_2:
[----:B------:R-:W-:-:S00]  /*2cd0*/  BRA `(.L_x_2) ;  /* 0xfffffffc00fc7947 */ /* 0x000fc0000383ffff */
[----:B------:R-:W-:-:S00]  /*2ce0*/  NOP ;  /* 0x0000000000007918 */ /* 0x000fc00000000000 */
        /* <DEDUP_REMOVED lines=9> */
.L_x_3:


//--------------------- .nv.shared.my_kernel_kernel0 --------------------------
	.section	.nv.shared.my_kernel_kernel0,"aw",@nobits
	.sectionflags	@""
	.align	4
.nv.shared.my_kernel_kernel0:
	.zero		5632


//--------------------- .nv.shared.reserved.0     --------------------------
	.section	.nv.shared.reserved.0,"aw",@nobits
	.weak		__nv_reservedSMEM_offset_0_alias
	.size		__nv_reservedSMEM_offset_0_alias, 0, 64
	.other		__nv_reservedSMEM_offset_0_alias,@"STO_CUDA_RESERVED_SHARED STV_DEFAULT"
__nv_reservedSMEM_offset_0_alias:
	.zero		0
	.zero		64


//--------------------- .nv.constant0.my_kernel_kernel0 --------------------------
	.section	.nv.constant0.my_kernel_kernel0,"a",@progbits
	.sectionflags	@""
	.align	4
.nv.constant0.my_kernel_kernel0:
	.zero		928


//--------------------- SYMBOLS --------------------------

	.type		.nv.reservedSmem.offset0,@object
	.size		.nv.reservedSmem.offset0,0x4
	.type		.nv.reservedSmem.cap,@object
	.size		.nv.reservedSmem.cap,0x4
